//
// Generated by NVIDIA NVVM Compiler
//
// Compiler Build ID: CL-36424714
// Cuda compilation tools, release 13.0, V13.0.88
// Based on NVVM 20.0.0
//

.version 9.0
.target sm_100
.address_size 64

	// .globl	_Z21nf4_dequantize_kernelPKhS0_PK6__halfS3_fPS1_lii
.extern .func  (.param .b32 func_retval0) vprintf
(
	.param .b64 vprintf_param_0,
	.param .b64 vprintf_param_1
)
;
.const .align 4 .b8 c_nf4[64] = {0, 0, 128, 191, 177, 57, 50, 191, 48, 107, 6, 191, 160, 50, 202, 190, 77, 162, 145, 190, 63, 53, 61, 190, 113, 120, 186, 189, 0, 0, 0, 0, 255, 250, 162, 61, 227, 202, 36, 62, 221, 4, 124, 62, 58, 3, 173, 62, 184, 164, 225, 62, 171, 7, 16, 63, 179, 19, 57, 63, 0, 0, 128, 63};
.global .align 1 .b8 $str[57] = {75, 69, 82, 78, 69, 76, 32, 116, 105, 100, 61, 48, 58, 32, 112, 97, 99, 107, 101, 100, 61, 37, 117, 32, 108, 111, 61, 37, 117, 32, 104, 105, 61, 37, 117, 32, 98, 108, 107, 61, 37, 100, 32, 103, 114, 112, 61, 37, 100, 32, 97, 113, 61, 37, 117, 10};
.global .align 1 .b8 $str$1[65] = {75, 69, 82, 78, 69, 76, 32, 116, 105, 100, 61, 48, 58, 32, 99, 111, 100, 101, 50, 91, 97, 113, 93, 61, 37, 46, 54, 102, 32, 97, 98, 115, 109, 97, 120, 50, 91, 103, 114, 112, 93, 61, 37, 46, 54, 102, 32, 111, 102, 102, 61, 37, 46, 54, 102, 32, 115, 99, 61, 37, 46, 54, 102, 10};
.global .align 1 .b8 $str$2[51] = {75, 69, 82, 78, 69, 76, 32, 116, 105, 100, 61, 48, 58, 32, 110, 102, 52, 91, 108, 111, 93, 61, 37, 46, 54, 102, 32, 110, 102, 52, 91, 104, 105, 93, 61, 37, 46, 54, 102, 32, 118, 97, 108, 48, 61, 37, 46, 54, 102, 10};

.visible .entry _Z21nf4_dequantize_kernelPKhS0_PK6__halfS3_fPS1_lii(
	.param .u64 .ptr .align 1 _Z21nf4_dequantize_kernelPKhS0_PK6__halfS3_fPS1_lii_param_0,
	.param .u64 .ptr .align 1 _Z21nf4_dequantize_kernelPKhS0_PK6__halfS3_fPS1_lii_param_1,
	.param .u64 .ptr .align 1 _Z21nf4_dequantize_kernelPKhS0_PK6__halfS3_fPS1_lii_param_2,
	.param .u64 .ptr .align 1 _Z21nf4_dequantize_kernelPKhS0_PK6__halfS3_fPS1_lii_param_3,
	.param .f32 _Z21nf4_dequantize_kernelPKhS0_PK6__halfS3_fPS1_lii_param_4,
	.param .u64 .ptr .align 1 _Z21nf4_dequantize_kernelPKhS0_PK6__halfS3_fPS1_lii_param_5,
	.param .u64 _Z21nf4_dequantize_kernelPKhS0_PK6__halfS3_fPS1_lii_param_6,
	.param .u32 _Z21nf4_dequantize_kernelPKhS0_PK6__halfS3_fPS1_lii_param_7,
	.param .u32 _Z21nf4_dequantize_kernelPKhS0_PK6__halfS3_fPS1_lii_param_8
)
{
	.local .align 16 .b8 	__local_depot0[32];
	.reg .b64 	%SP;
	.reg .b64 	%SPL;
	.reg .pred 	%p<7>;
	.reg .b16 	%rs<17>;
	.reg .b32 	%r<35>;
	.reg .b32 	%f<21>;
	.reg .b64 	%rd<76>;
	.reg .b64 	%fd<8>;

	mov.u64 	%SPL, __local_depot0;
	cvta.local.u64 	%SP, %SPL;
	ld.param.u64 	%rd15, [_Z21nf4_dequantize_kernelPKhS0_PK6__halfS3_fPS1_lii_param_0];
	ld.param.u64 	%rd18, [_Z21nf4_dequantize_kernelPKhS0_PK6__halfS3_fPS1_lii_param_1];
	ld.param.u64 	%rd19, [_Z21nf4_dequantize_kernelPKhS0_PK6__halfS3_fPS1_lii_param_2];
	ld.param.u64 	%rd20, [_Z21nf4_dequantize_kernelPKhS0_PK6__halfS3_fPS1_lii_param_3];
	ld.param.f32 	%f8, [_Z21nf4_dequantize_kernelPKhS0_PK6__halfS3_fPS1_lii_param_4];
	ld.param.u64 	%rd17, [_Z21nf4_dequantize_kernelPKhS0_PK6__halfS3_fPS1_lii_param_6];
	ld.param.u32 	%r4, [_Z21nf4_dequantize_kernelPKhS0_PK6__halfS3_fPS1_lii_param_7];
	cvta.to.global.u64 	%rd1, %rd19;
	cvta.to.global.u64 	%rd2, %rd20;
	cvta.to.global.u64 	%rd3, %rd18;
	mov.u32 	%r6, %ctaid.x;
	mov.u32 	%r7, %ntid.x;
	mul.wide.u32 	%rd21, %r6, %r7;
	mov.u32 	%r8, %tid.x;
	cvt.u64.u32 	%rd22, %r8;
	add.s64 	%rd4, %rd21, %rd22;
	add.s64 	%rd23, %rd17, 1;
	shr.u64 	%rd24, %rd23, 63;
	add.s64 	%rd25, %rd23, %rd24;
	shr.s64 	%rd26, %rd25, 1;
	setp.ge.s64 	%p1, %rd4, %rd26;
	@%p1 bra 	$L__BB0_15;
	cvta.to.global.u64 	%rd27, %rd15;
	shl.b64 	%rd5, %rd4, 1;
	add.s64 	%rd28, %rd27, %rd4;
	ld.global.nc.u8 	%rs4, [%rd28];
	cvt.u16.u8 	%rs1, %rs4;
	shr.u16 	%rs2, %rs1, 4;
	cvt.s64.s32 	%rd6, %r4;
	or.b64  	%rd29, %rd5, %rd6;
	and.b64  	%rd30, %rd29, -4294967296;
	setp.ne.s64 	%p2, %rd30, 0;
	@%p2 bra 	$L__BB0_3;
	cvt.u32.u64 	%r9, %rd6;
	cvt.u32.u64 	%r10, %rd5;
	div.u32 	%r11, %r10, %r9;
	cvt.u64.u32 	%rd74, %r11;
	bra.uni 	$L__BB0_4;
$L__BB0_3:
	div.s64 	%rd74, %rd5, %rd6;
$L__BB0_4:
	ld.param.u32 	%r33, [_Z21nf4_dequantize_kernelPKhS0_PK6__halfS3_fPS1_lii_param_8];
	cvt.u32.u64 	%r1, %rd74;
	div.s32 	%r2, %r1, %r33;
	cvt.s64.s32 	%rd31, %rd74;
	add.s64 	%rd32, %rd3, %rd31;
	ld.global.nc.u8 	%rs7, [%rd32];
	cvt.u32.u8 	%r12, %rs7;
	mul.wide.u32 	%rd33, %r12, 2;
	add.s64 	%rd34, %rd2, %rd33;
	ld.global.nc.u16 	%rs5, [%rd34];
	// begin inline asm
	{  cvt.f32.f16 %f9, %rs5;}

	// end inline asm
	mul.wide.s32 	%rd35, %r2, 2;
	add.s64 	%rd36, %rd1, %rd35;
	ld.global.nc.u16 	%rs6, [%rd36];
	// begin inline asm
	{  cvt.f32.f16 %f10, %rs6;}

	// end inline asm
	fma.rn.f32 	%f20, %f9, %f10, %f8;
	setp.eq.s64 	%p3, %rd4, 0;
	@%p3 bra 	$L__BB0_6;
	cvt.u32.u16 	%r13, %rs2;
	mul.wide.u32 	%rd37, %r13, 4;
	mov.u64 	%rd38, c_nf4;
	add.s64 	%rd39, %rd38, %rd37;
	ld.const.f32 	%f19, [%rd39];
	bra.uni 	$L__BB0_7;
$L__BB0_6:
	add.u64 	%rd40, %SP, 0;
	add.u64 	%rd41, %SPL, 0;
	cvt.u32.u16 	%r14, %rs2;
	cvt.u32.u16 	%r15, %rs1;
	and.b32  	%r16, %r15, 15;
	add.s64 	%rd42, %rd3, %rd74;
	ld.global.nc.u8 	%rs9, [%rd42];
	cvt.u32.u8 	%r17, %rs9;
	st.local.v4.u32 	[%rd41], {%r15, %r14, %r16, %r1};
	st.local.v2.u32 	[%rd41+16], {%r2, %r17};
	mov.u64 	%rd43, $str;
	cvta.global.u64 	%rd44, %rd43;
	{ // callseq 0, 0
	.param .b64 param0;
	st.param.b64 	[param0], %rd44;
	.param .b64 param1;
	st.param.b64 	[param1], %rd40;
	.param .b32 retval0;
	call.uni (retval0), 
	vprintf, 
	(
	param0, 
	param1
	);
	ld.param.b32 	%r18, [retval0];
	} // callseq 0
	mul.wide.u32 	%rd45, %r17, 2;
	add.s64 	%rd46, %rd2, %rd45;
	ld.global.nc.u16 	%rs8, [%rd46];
	// begin inline asm
	{  cvt.f32.f16 %f11, %rs8;}

	// end inline asm
	cvt.f64.f32 	%fd1, %f11;
	cvt.f64.f32 	%fd2, %f10;
	cvt.f64.f32 	%fd3, %f8;
	cvt.f64.f32 	%fd4, %f20;
	st.local.v2.f64 	[%rd41], {%fd1, %fd2};
	st.local.v2.f64 	[%rd41+16], {%fd3, %fd4};
	mov.u64 	%rd47, $str$1;
	cvta.global.u64 	%rd48, %rd47;
	{ // callseq 1, 0
	.param .b64 param0;
	st.param.b64 	[param0], %rd48;
	.param .b64 param1;
	st.param.b64 	[param1], %rd40;
	.param .b32 retval0;
	call.uni (retval0), 
	vprintf, 
	(
	param0, 
	param1
	);
	ld.param.b32 	%r20, [retval0];
	} // callseq 1
	mul.wide.u32 	%rd49, %r14, 4;
	mov.u64 	%rd50, c_nf4;
	add.s64 	%rd51, %rd50, %rd49;
	ld.const.f32 	%f19, [%rd51];
	cvt.f64.f32 	%fd5, %f19;
	shl.b16 	%rs10, %rs1, 2;
	cvt.u64.u16 	%rd52, %rs10;
	and.b64  	%rd53, %rd52, 60;
	add.s64 	%rd54, %rd50, %rd53;
	ld.const.f32 	%f12, [%rd54];
	cvt.f64.f32 	%fd6, %f12;
	mul.f32 	%f13, %f20, %f19;
	cvt.f64.f32 	%fd7, %f13;
	st.local.v2.f64 	[%rd41], {%fd5, %fd6};
	st.local.f64 	[%rd41+16], %fd7;
	mov.u64 	%rd55, $str$2;
	cvta.global.u64 	%rd56, %rd55;
	{ // callseq 2, 0
	.param .b64 param0;
	st.param.b64 	[param0], %rd56;
	.param .b64 param1;
	st.param.b64 	[param1], %rd40;
	.param .b32 retval0;
	call.uni (retval0), 
	vprintf, 
	(
	param0, 
	param1
	);
	ld.param.b32 	%r22, [retval0];
	} // callseq 2
$L__BB0_7:
	ld.param.u64 	%rd73, [_Z21nf4_dequantize_kernelPKhS0_PK6__halfS3_fPS1_lii_param_5];
	cvta.to.global.u64 	%rd10, %rd73;
	mul.f32 	%f14, %f20, %f19;
	// begin inline asm
	{  cvt.rn.f16.f32 %rs11, %f14;}

	// end inline asm
	add.s64 	%rd11, %rd5, 1;
	setp.ge.s64 	%p4, %rd11, %rd17;
	@%p4 bra 	$L__BB0_14;
	or.b64  	%rd59, %rd11, %rd6;
	and.b64  	%rd60, %rd59, -4294967296;
	setp.ne.s64 	%p5, %rd60, 0;
	@%p5 bra 	$L__BB0_10;
	cvt.u32.u64 	%r24, %rd6;
	cvt.u32.u64 	%r25, %rd11;
	div.u32 	%r26, %r25, %r24;
	cvt.u64.u32 	%rd75, %r26;
	bra.uni 	$L__BB0_11;
$L__BB0_10:
	div.s64 	%rd75, %rd11, %rd6;
$L__BB0_11:
	cvt.u32.u64 	%r3, %rd75;
	setp.eq.s32 	%p6, %r3, %r1;
	@%p6 bra 	$L__BB0_13;
	ld.param.u32 	%r34, [_Z21nf4_dequantize_kernelPKhS0_PK6__halfS3_fPS1_lii_param_8];
	div.s32 	%r27, %r3, %r34;
	cvt.s64.s32 	%rd61, %rd75;
	add.s64 	%rd62, %rd3, %rd61;
	ld.global.nc.u8 	%rs14, [%rd62];
	cvt.u32.u8 	%r28, %rs14;
	mul.wide.u32 	%rd63, %r28, 2;
	add.s64 	%rd64, %rd2, %rd63;
	ld.global.nc.u16 	%rs12, [%rd64];
	// begin inline asm
	{  cvt.f32.f16 %f15, %rs12;}

	// end inline asm
	mul.wide.s32 	%rd65, %r27, 2;
	add.s64 	%rd66, %rd1, %rd65;
	ld.global.nc.u16 	%rs13, [%rd66];
	// begin inline asm
	{  cvt.f32.f16 %f16, %rs13;}

	// end inline asm
	fma.rn.f32 	%f20, %f15, %f16, %f8;
$L__BB0_13:
	shl.b16 	%rs16, %rs1, 2;
	cvt.u64.u16 	%rd67, %rs16;
	and.b64  	%rd68, %rd67, 60;
	mov.u64 	%rd69, c_nf4;
	add.s64 	%rd70, %rd69, %rd68;
	ld.const.f32 	%f18, [%rd70];
	mul.f32 	%f17, %f20, %f18;
	// begin inline asm
	{  cvt.rn.f16.f32 %rs15, %f17;}

	// end inline asm
	cvt.u32.u16 	%r29, %rs11;
	cvt.u32.u16 	%r30, %rs15;
	shl.b32 	%r31, %r30, 16;
	or.b32  	%r32, %r31, %r29;
	shl.b64 	%rd71, %rd4, 2;
	add.s64 	%rd72, %rd10, %rd71;
	st.global.u32 	[%rd72], %r32;
	bra.uni 	$L__BB0_15;
$L__BB0_14:
	shl.b64 	%rd57, %rd5, 1;
	add.s64 	%rd58, %rd10, %rd57;
	st.global.u16 	[%rd58], %rs11;
$L__BB0_15:
	ret;

}


// ===== COMPILED SASS (sm_100) =====

	.target	sm_100

	.elftype	@"ET_EXEC"


//--------------------- .note.nv.tkinfo           --------------------------
	.section	.note.nv.tkinfo,"",@"SHT_NOTE"
	.sectionflags	@"SHF_NOTE_NV_TKINFO"
	.tkinfo
        /*0018*/ 	.word	0x00000002
        /*0030*/ 	.string	""
        /*0030*/ 	.string	"ptxas"
        /*0030*/ 	.string	"Cuda compilation tools, release 13.0, V13.0.88"
        /*0030*/ 	.string	"Build cuda_13.0.r13.0/compiler.36424714_0"
        /*0030*/ 	.string	"-arch sm_100 -m 64 "



//--------------------- .note.nv.cuinfo           --------------------------
	.section	.note.nv.cuinfo,"",@"SHT_NOTE"
	.sectionflags	@"SHF_NOTE_NV_CUINFO"
        /*0018*/ 	.short	0x0002
        /*001a*/ 	.short	0x0064
        /*001c*/ 	.short	0x0082
	.zero		2


//--------------------- .nv.info                  --------------------------
	.section	.nv.info,"",@"SHT_CUDA_INFO"
	.align	4


	//----- nvinfo : EIATTR_REGCOUNT
	.align		4
        /*0000*/ 	.byte	0x04, 0x2f
        /*0002*/ 	.short	(.L_5 - .L_4)
	.align		4
.L_4:
        /*0004*/ 	.word	index@(_Z21nf4_dequantize_kernelPKhS0_PK6__halfS3_fPS1_lii)
        /*0008*/ 	.word	0x00000023


	//----- nvinfo : EIATTR_FRAME_SIZE
	.align		4
.L_5:
        /*000c*/ 	.byte	0x04, 0x11
        /*000e*/ 	.short	(.L_7 - .L_6)
	.align		4
.L_6:
        /*0010*/ 	.word	index@($__internal_0_$__cuda_sm20_div_s64)
        /*0014*/ 	.word	0x00000020


	//----- nvinfo : EIATTR_FRAME_SIZE
	.align		4
.L_7:
        /*0018*/ 	.byte	0x04, 0x11
        /*001a*/ 	.short	(.L_9 - .L_8)
	.align		4
.L_8:
        /*001c*/ 	.word	index@(_Z21nf4_dequantize_kernelPKhS0_PK6__halfS3_fPS1_lii)
        /*0020*/ 	.word	0x00000020


	//----- nvinfo : EIATTR_MIN_STACK_SIZE
	.align		4
.L_9:
        /*0024*/ 	.byte	0x04, 0x12
        /*0026*/ 	.short	(.L_11 - .L_10)
	.align		4
.L_10:
        /*0028*/ 	.word	index@(_Z21nf4_dequantize_kernelPKhS0_PK6__halfS3_fPS1_lii)
        /*002c*/ 	.word	0x00000020
.L_11:


//--------------------- .nv.compat                --------------------------
	.section	.nv.compat,"",@"SHT_CUDA_COMPAT_INFO"
	.align	4
        /*0000*/ 	.byte	0x02, 0x09, 0x00, 0x00, 0x02, 0x02, 0x01, 0x00, 0x02, 0x05, 0x05, 0x00, 0x03, 0x07, 0x01, 0x01
        /*0010*/ 	.byte	0x02, 0x03, 0x00, 0x00, 0x02, 0x06, 0x01, 0x00, 0x04, 0x0b, 0x08, 0x00, 0x09, 0x00, 0x00, 0x00
        /*0020*/ 	.byte	0x00, 0x00, 0x00, 0x00


//--------------------- .nv.info._Z21nf4_dequantize_kernelPKhS0_PK6__halfS3_fPS1_lii --------------------------
	.section	.nv.info._Z21nf4_dequantize_kernelPKhS0_PK6__halfS3_fPS1_lii,"",@"SHT_CUDA_INFO"
	.sectionflags	@""
	.align	4


	//----- nvinfo : EIATTR_CUDA_API_VERSION
	.align		4
        /*0000*/ 	.byte	0x04, 0x37
        /*0002*/ 	.short	(.L_13 - .L_12)
.L_12:
        /*0004*/ 	.word	0x00000082


	//----- nvinfo : EIATTR_KPARAM_INFO
	.align		4
.L_13:
        /*0008*/ 	.byte	0x04, 0x17
        /*000a*/ 	.short	(.L_15 - .L_14)
.L_14:
        /*000c*/ 	.word	0x00000000
        /*0010*/ 	.short	0x0008
        /*0012*/ 	.short	0x003c
        /*0014*/ 	.byte	0x00, 0xf0, 0x11, 0x00


	//----- nvinfo : EIATTR_KPARAM_INFO
	.align		4
.L_15:
        /*0018*/ 	.byte	0x04, 0x17
        /*001a*/ 	.short	(.L_17 - .L_16)
.L_16:
        /*001c*/ 	.word	0x00000000
        /*0020*/ 	.short	0x0007
        /*0022*/ 	.short	0x0038
        /*0024*/ 	.byte	0x00, 0xf0, 0x11, 0x00


	//----- nvinfo : EIATTR_KPARAM_INFO
	.align		4
.L_17:
        /*0028*/ 	.byte	0x04, 0x17
        /*002a*/ 	.short	(.L_19 - .L_18)
.L_18:
        /*002c*/ 	.word	0x00000000
        /*0030*/ 	.short	0x0006
        /*0032*/ 	.short	0x0030
        /*0034*/ 	.byte	0x00, 0xf0, 0x21, 0x00


	//----- nvinfo : EIATTR_KPARAM_INFO
	.align		4
.L_19:
        /*0038*/ 	.byte	0x04, 0x17
        /*003a*/ 	.short	(.L_21 - .L_20)
.L_20:
        /*003c*/ 	.word	0x00000000
        /*0040*/ 	.short	0x0005
        /*0042*/ 	.short	0x0028
        /*0044*/ 	.byte	0x00, 0xf5, 0x21, 0x00


	//----- nvinfo : EIATTR_KPARAM_INFO
	.align		4
.L_21:
        /*0048*/ 	.byte	0x04, 0x17
        /*004a*/ 	.short	(.L_23 - .L_22)
.L_22:
        /*004c*/ 	.word	0x00000000
        /*0050*/ 	.short	0x0004
        /*0052*/ 	.short	0x0020
        /*0054*/ 	.byte	0x00, 0xf0, 0x11, 0x00


	//----- nvinfo : EIATTR_KPARAM_INFO
	.align		4
.L_23:
        /*0058*/ 	.byte	0x04, 0x17
        /*005a*/ 	.short	(.L_25 - .L_24)
.L_24:
        /*005c*/ 	.word	0x00000000
        /*0060*/ 	.short	0x0003
        /*0062*/ 	.short	0x0018
        /*0064*/ 	.byte	0x00, 0xf5, 0x21, 0x00


	//----- nvinfo : EIATTR_KPARAM_INFO
	.align		4
.L_25:
        /*0068*/ 	.byte	0x04, 0x17
        /*006a*/ 	.short	(.L_27 - .L_26)
.L_26:
        /*006c*/ 	.word	0x00000000
        /*0070*/ 	.short	0x0002
        /*0072*/ 	.short	0x0010
        /*0074*/ 	.byte	0x00, 0xf5, 0x21, 0x00


	//----- nvinfo : EIATTR_KPARAM_INFO
	.align		4
.L_27:
        /*0078*/ 	.byte	0x04, 0x17
        /*007a*/ 	.short	(.L_29 - .L_28)
.L_28:
        /*007c*/ 	.word	0x00000000
        /*0080*/ 	.short	0x0001
        /*0082*/ 	.short	0x0008
        /*0084*/ 	.byte	0x00, 0xf5, 0x21, 0x00


	//----- nvinfo : EIATTR_KPARAM_INFO
	.align		4
.L_29:
        /*0088*/ 	.byte	0x04, 0x17
        /*008a*/ 	.short	(.L_31 - .L_30)
.L_30:
        /*008c*/ 	.word	0x00000000
        /*0090*/ 	.short	0x0000
        /*0092*/ 	.short	0x0000
        /*0094*/ 	.byte	0x00, 0xf5, 0x21, 0x00


	//----- nvinfo : EIATTR_SPARSE_MMA_MASK
	.align		4
.L_31:
        /*0098*/ 	.byte	0x03, 0x50
        /*009a*/ 	.short	0x0000


	//----- nvinfo : EIATTR_MAXREG_COUNT
	.align		4
        /*009c*/ 	.byte	0x03, 0x1b
        /*009e*/ 	.short	0x00ff


	//----- nvinfo : EIATTR_EXTERNS
	.align		4
        /*00a0*/ 	.byte	0x04, 0x0f
        /*00a2*/ 	.short	(.L_33 - .L_32)


	//   ....[0]....
	.align		4
.L_32:
        /*00a4*/ 	.word	index@(vprintf)


	//----- nvinfo : EIATTR_MERCURY_ISA_VERSION
	.align		4
.L_33:
        /*00a8*/ 	.byte	0x03, 0x5f
        /*00aa*/ 	.short	0x0101


	//----- nvinfo : EIATTR_VRC_CTA_INIT_COUNT
	.align		4
        /*00ac*/ 	.byte	0x02, 0x4a
	.zero		1
	.zero		1


	//----- nvinfo : EIATTR_SYSCALL_OFFSETS
	.align		4
        /*00b0*/ 	.byte	0x04, 0x46
        /*00b2*/ 	.short	(.L_35 - .L_34)


	//   ....[0]....
.L_34:
        /*00b4*/ 	.word	0x00000790


	//   ....[1]....
        /*00b8*/ 	.word	0x000008d0


	//   ....[2]....
        /*00bc*/ 	.word	0x00000a10


	//----- nvinfo : EIATTR_EXIT_INSTR_OFFSETS
	.align		4
.L_35:
        /*00c0*/ 	.byte	0x04, 0x1c
        /*00c2*/ 	.short	(.L_37 - .L_36)


	//   ....[0]....
.L_36:
        /*00c4*/ 	.word	0x00000140


	//   ....[1]....
        /*00c8*/ 	.word	0x00000fe0


	//   ....[2]....
        /*00cc*/ 	.word	0x00001030


	//----- nvinfo : EIATTR_CRS_STACK_SIZE
	.align		4
.L_37:
        /*00d0*/ 	.byte	0x04, 0x1e
        /*00d2*/ 	.short	(.L_39 - .L_38)
.L_38:
        /*00d4*/ 	.word	0x00000000


	//----- nvinfo : EIATTR_CBANK_PARAM_SIZE
	.align		4
.L_39:
        /*00d8*/ 	.byte	0x03, 0x19
        /*00da*/ 	.short	0x0040


	//----- nvinfo : EIATTR_PARAM_CBANK
	.align		4
        /*00dc*/ 	.byte	0x04, 0x0a
        /*00de*/ 	.short	(.L_41 - .L_40)
	.align		4
.L_40:
        /*00e0*/ 	.word	index@(.nv.constant0._Z21nf4_dequantize_kernelPKhS0_PK6__halfS3_fPS1_lii)
        /*00e4*/ 	.short	0x0380
        /*00e6*/ 	.short	0x0040


	//----- nvinfo : EIATTR_SW_WAR
	.align		4
.L_41:
        /*00e8*/ 	.byte	0x04, 0x36
        /*00ea*/ 	.short	(.L_43 - .L_42)
.L_42:
        /*00ec*/ 	.word	0x00000008
.L_43:


//--------------------- .nv.callgraph             --------------------------
	.section	.nv.callgraph,"",@"SHT_CUDA_CALLGRAPH"
	.align	4
	.sectionentsize	8
	.align		4
        /*0000*/ 	.word	0x00000000
	.align		4
        /*0004*/ 	.word	0xffffffff
	.align		4
        /*0008*/ 	.word	index@(_Z21nf4_dequantize_kernelPKhS0_PK6__halfS3_fPS1_lii)
	.align		4
        /*000c*/ 	.word	index@(vprintf)
	.align		4
        /*0010*/ 	.word	0x00000000
	.align		4
        /*0014*/ 	.word	0xfffffffe
	.align		4
        /*0018*/ 	.word	0x00000000
	.align		4
        /*001c*/ 	.word	0xfffffffd
	.align		4
        /*0020*/ 	.word	0x00000000
	.align		4
        /*0024*/ 	.word	0xfffffffc


//--------------------- .nv.constant4             --------------------------
	.section	.nv.constant4,"a",@progbits
	.align	8
	.align		8
.nv.constant4:
        /*0000*/ 	.dword	vprintf
	.align		8
        /*0008*/ 	.dword	$str
	.align		8
        /*0010*/ 	.dword	$str$1
	.align		8
        /*0018*/ 	.dword	$str$2


//--------------------- .nv.constant3             --------------------------
	.section	.nv.constant3,"a",@progbits
	.align	4
.nv.constant3:
	.type		c_nf4,@object
	.size		c_nf4,(.L_0 - c_nf4)
c_nf4:
        /*0000*/ 	.byte	0x00, 0x00, 0x80, 0xbf, 0xb1, 0x39, 0x32, 0xbf, 0x30, 0x6b, 0x06, 0xbf, 0xa0, 0x32, 0xca, 0xbe
        /*0010*/ 	.byte	0x4d, 0xa2, 0x91, 0xbe, 0x3f, 0x35, 0x3d, 0xbe, 0x71, 0x78, 0xba, 0xbd, 0x00, 0x00, 0x00, 0x00
        /*0020*/ 	.byte	0xff, 0xfa, 0xa2, 0x3d, 0xe3, 0xca, 0x24, 0x3e, 0xdd, 0x04, 0x7c, 0x3e, 0x3a, 0x03, 0xad, 0x3e
        /*0030*/ 	.byte	0xb8, 0xa4, 0xe1, 0x3e, 0xab, 0x07, 0x10, 0x3f, 0xb3, 0x13, 0x39, 0x3f, 0x00, 0x00, 0x80, 0x3f
.L_0:


//--------------------- .text._Z21nf4_dequantize_kernelPKhS0_PK6__halfS3_fPS1_lii --------------------------
	.section	.text._Z21nf4_dequantize_kernelPKhS0_PK6__halfS3_fPS1_lii,"ax",@progbits
	.align	128
        .global         _Z21nf4_dequantize_kernelPKhS0_PK6__halfS3_fPS1_lii
        .type           _Z21nf4_dequantize_kernelPKhS0_PK6__halfS3_fPS1_lii,@function
        .size           _Z21nf4_dequantize_kernelPKhS0_PK6__halfS3_fPS1_lii,(.L_x_14 - _Z21nf4_dequantize_kernelPKhS0_PK6__halfS3_fPS1_lii)
        .other          _Z21nf4_dequantize_kernelPKhS0_PK6__halfS3_fPS1_lii,@"STO_CUDA_ENTRY STV_DEFAULT"
_Z21nf4_dequantize_kernelPKhS0_PK6__halfS3_fPS1_lii:
.text._Z21nf4_dequantize_kernelPKhS0_PK6__halfS3_fPS1_lii:
[----:B------:R-:W0:Y:S01]  /*0000*/  LDC R1, c[0x0][0x37c] ;  /* 0x0000df00ff017b82 */ /* 0x000e220000000800 */
[----:B------:R-:W1:Y:S01]  /*0010*/  LDCU.64 UR4, c[0x0][0x3b0] ;  /* 0x00007600ff0477ac */ /* 0x000e620008000a00 */
[----:B------:R-:W2:Y:S06]  /*0020*/  S2R R30, SR_TID.X ;  /* 0x00000000001e7919 */ /* 0x000eac0000002100 */
[----:B------:R-:W2:Y:S01]  /*0030*/  S2UR UR8, SR_CTAID.X ;  /* 0x00000000000879c3 */ /* 0x000ea20000002500 */
[----:B------:R-:W-:Y:S01]  /*0040*/  IMAD.MOV.U32 R31, RZ, RZ, RZ ;  /* 0x000000ffff1f7224 */ /* 0x000fe200078e00ff */
[----:B------:R-:W3:Y:S01]  /*0050*/  LDCU UR7, c[0x0][0x2fc] ;  /* 0x00005f80ff0777ac */ /* 0x000ee20008000800 */
[----:B0-----:R-:W-:Y:S01]  /*0060*/  VIADD R1, R1, 0xffffffe0 ;  /* 0xffffffe001017836 */ /* 0x001fe20000000000 */
[----:B------:R-:W0:Y:S04]  /*0070*/  LDCU UR6, c[0x0][0x2f8] ;  /* 0x00005f00ff0677ac */ /* 0x000e280008000800 */
[----:B------:R-:W2:Y:S01]  /*0080*/  LDC R3, c[0x0][0x360] ;  /* 0x0000d800ff037b82 */ /* 0x000ea20000000800 */
[----:B-1----:R-:W-:-:S04]  /*0090*/  UIADD3 UR4, UP0, UPT, UR4, 0x1, URZ ;  /* 0x0000000104047890 */ /* 0x002fc8000ff1e0ff */
[----:B------:R-:W-:-:S04]  /*00a0*/  UIADD3.X UR5, UPT, UPT, URZ, UR5, URZ, UP0, !UPT ;  /* 0x00000005ff057290 */ /* 0x000fc800087fe4ff */
[----:B------:R-:W-:Y:S01]  /*00b0*/  ULEA.HI UR4, UP0, UR5, UR4, URZ, 0x1 ;  /* 0x0000000405047291 */ /* 0x000fe2000f8108ff */
[----:B0-----:R-:W-:-:S03]  /*00c0*/  IADD3 R2, P1, PT, R1, UR6, RZ ;  /* 0x0000000601027c10 */ /* 0x001fc6000ff3e0ff */
[----:B------:R-:W-:Y:S02]  /*00d0*/  UIADD3.X UR5, UPT, UPT, URZ, UR5, URZ, UP0, !UPT ;  /* 0x00000005ff057290 */ /* 0x000fe400087fe4ff */
[----:B---3--:R-:W-:Y:S02]  /*00e0*/  IMAD.X R24, RZ, RZ, UR7, P1 ;  /* 0x00000007ff187e24 */ /* 0x008fe400088e06ff */
[----:B------:R-:W-:Y:S01]  /*00f0*/  USHF.R.S64 UR4, UR4, 0x1, UR5 ;  /* 0x0000000104047899 */ /* 0x000fe20008001005 */
[----:B--2---:R-:W-:Y:S01]  /*0100*/  IMAD.WIDE.U32 R30, R3, UR8, R30 ;  /* 0x00000008031e7c25 */ /* 0x004fe2000f8e001e */
[----:B------:R-:W-:-:S04]  /*0110*/  USHF.R.S32.HI UR5, URZ, 0x1, UR5 ;  /* 0x00000001ff057899 */ /* 0x000fc80008011405 */
[----:B------:R-:W-:-:S04]  /*0120*/  ISETP.GE.U32.AND P0, PT, R30, UR4, PT ;  /* 0x000000041e007c0c */ /* 0x000fc8000bf06070 */
[----:B------:R-:W-:-:S13]  /*0130*/  ISETP.GE.AND.EX P0, PT, R31, UR5, PT, P0 ;  /* 0x000000051f007c0c */ /* 0x000fda000bf06300 */
[----:B------:R-:W-:Y:S05]  /*0140*/  @P0 EXIT ;  /* 0x000000000000094d */ /* 0x000fea0003800000 */
[----:B------:R-:W0:Y:S01]  /*0150*/  LDCU.64 UR4, c[0x0][0x380] ;  /* 0x00007000ff0477ac */ /* 0x000e220008000a00 */
[----:B------:R-:W1:Y:S01]  /*0160*/  LDCU.64 UR36, c[0x0][0x358] ;  /* 0x00006b00ff2477ac */ /* 0x000e620008000a00 */
[----:B0-----:R-:W-:Y:S01]  /*0170*/  IADD3 R4, P0, PT, R30, UR4, RZ ;  /* 0x000000041e047c10 */ /* 0x001fe2000ff1e0ff */
[----:B------:R-:W0:Y:S03]  /*0180*/  LDCU UR4, c[0x0][0x3b8] ;  /* 0x00007700ff0477ac */ /* 0x000e260008000800 */
[----:B------:R-:W-:-:S05]  /*0190*/  IADD3.X R5, PT, PT, R31, UR5, RZ, P0, !PT ;  /* 0x000000051f057c10 */ /* 0x000fca00087fe4ff */
[----:B-1----:R-:W2:Y:S01]  /*01a0*/  LDG.E.U8.CONSTANT R16, desc[UR36][R4.64] ;  /* 0x0000002404107981 */ /* 0x002ea2000c1e9100 */
[C---:B------:R-:W-:Y:S01]  /*01b0*/  SHF.L.U64.HI R25, R30.reuse, 0x1, R31 ;  /* 0x000000011e197819 */ /* 0x040fe2000001021f */
[----:B------:R-:W1:Y:S01]  /*01c0*/  LDCU UR40, c[0x0][0x3b8] ;  /* 0x00007700ff2877ac */ /* 0x000e620008000800 */
[----:B------:R-:W-:Y:S01]  /*01d0*/  BSSY.RECONVERGENT B0, `(.L_x_0) ;  /* 0x0000020000007945 */ /* 0x000fe20003800200 */
[----:B------:R-:W-:Y:S01]  /*01e0*/  IMAD.SHL.U32 R26, R30, 0x2, RZ ;  /* 0x000000021e1a7824 */ /* 0x000fe200078e00ff */
[----:B0-----:R-:W-:-:S06]  /*01f0*/  USHF.R.S32.HI UR41, URZ, 0x1f, UR4 ;  /* 0x0000001fff297899 */ /* 0x001fcc0008011404 */
[----:B------:R-:W-:-:S04]  /*0200*/  LOP3.LUT R0, R25, UR41, RZ, 0xfc, !PT ;  /* 0x0000002919007c12 */ /* 0x000fc8000f8efcff */
[----:B------:R-:W-:Y:S02]  /*0210*/  ISETP.NE.U32.AND P0, PT, R0, RZ, PT ;  /* 0x000000ff0000720c */ /* 0x000fe40003f05070 */
[----:B--2---:R-:W-:-:S11]  /*0220*/  SHF.R.U32.HI R17, RZ, 0x4, R16 ;  /* 0x00000004ff117819 */ /* 0x004fd60000011610 */
[----:B-1----:R-:W-:Y:S05]  /*0230*/  @P0 BRA `(.L_x_1) ;  /* 0x0000000000500947 */ /* 0x002fea0003800000 */
[----:B------:R-:W0:Y:S01]  /*0240*/  I2F.U32.RP R0, UR4 ;  /* 0x0000000400007d06 */ /* 0x000e220008209000 */
[----:B------:R-:W-:Y:S01]  /*0250*/  ISETP.NE.U32.AND P2, PT, RZ, UR4, PT ;  /* 0x00000004ff007c0c */ /* 0x000fe2000bf45070 */
[----:B------:R-:W-:-:S06]  /*0260*/  IMAD.MOV.U32 R29, RZ, RZ, RZ ;  /* 0x000000ffff1d7224 */ /* 0x000fcc00078e00ff */
[----:B0-----:R-:W0:Y:S02]  /*0270*/  MUFU.RCP R0, R0 ;  /* 0x0000000000007308 */ /* 0x001e240000001000 */
[----:B0-----:R-:W-:-:S06]  /*0280*/  IADD3 R4, PT, PT, R0, 0xffffffe, RZ ;  /* 0x0ffffffe00047810 */ /* 0x001fcc0007ffe0ff */
[----:B------:R0:W1:Y:S02]  /*0290*/  F2I.FTZ.U32.TRUNC.NTZ R5, R4 ;  /* 0x0000000400057305 */ /* 0x000064000021f000 */
[----:B0-----:R-:W-:Y:S02]  /*02a0*/  IMAD.MOV.U32 R4, RZ, RZ, RZ ;  /* 0x000000ffff047224 */ /* 0x001fe400078e00ff */
[----:B-1----:R-:W-:-:S04]  /*02b0*/  IMAD.MOV R3, RZ, RZ, -R5 ;  /* 0x000000ffff037224 */ /* 0x002fc800078e0a05 */
[----:B------:R-:W-:-:S04]  /*02c0*/  IMAD R3, R3, UR4, RZ ;  /* 0x0000000403037c24 */ /* 0x000fc8000f8e02ff */
[----:B------:R-:W-:-:S06]  /*02d0*/  IMAD.HI.U32 R5, R5, R3, R4 ;  /* 0x0000000305057227 */ /* 0x000fcc00078e0004 */
[----:B------:R-:W-:-:S04]  /*02e0*/  IMAD.HI.U32 R28, R5, R26, RZ ;  /* 0x0000001a051c7227 */ /* 0x000fc800078e00ff */
[----:B------:R-:W-:-:S04]  /*02f0*/  IMAD.MOV R3, RZ, RZ, -R28 ;  /* 0x000000ffff037224 */ /* 0x000fc800078e0a1c */
[----:B------:R-:W-:-:S05]  /*0300*/  IMAD R3, R3, UR4, R26 ;  /* 0x0000000403037c24 */ /* 0x000fca000f8e021a */
[----:B------:R-:W-:-:S13]  /*0310*/  ISETP.GE.U32.AND P0, PT, R3, UR4, PT ;  /* 0x0000000403007c0c */ /* 0x000fda000bf06070 */
[----:B------:R-:W-:Y:S01]  /*0320*/  @P0 IADD3 R3, PT, PT, R3, -UR4, RZ ;  /* 0x8000000403030c10 */ /* 0x000fe2000fffe0ff */
[----:B------:R-:W-:-:S03]  /*0330*/  @P0 VIADD R28, R28, 0x1 ;  /* 0x000000011c1c0836 */ /* 0x000fc60000000000 */
[----:B------:R-:W-:-:S13]  /*0340*/  ISETP.GE.U32.AND P1, PT, R3, UR4, PT ;  /* 0x0000000403007c0c */ /* 0x000fda000bf26070 */
[----:B------:R-:W-:Y:S01]  /*0350*/  @P1 VIADD R28, R28, 0x1 ;  /* 0x000000011c1c1836 */ /* 0x000fe20000000000 */
[----:B------:R-:W-:Y:S01]  /*0360*/  @!P2 LOP3.LUT R28, RZ, UR4, RZ, 0x33, !PT ;  /* 0x00000004ff1cac12 */ /* 0x000fe2000f8e33ff */
[----:B------:R-:W-:Y:S06]  /*0370*/  BRA `(.L_x_2) ;  /* 0x0000000000147947 */ /* 0x000fec0003800000 */
.L_x_1:
[----:B------:R-:W-:Y:S02]  /*0380*/  MOV R10, UR41 ;  /* 0x00000029000a7c02 */ /* 0x000fe40008000f00 */
[----:B------:R-:W-:-:S07]  /*0390*/  MOV R0, 0x3b0 ;  /* 0x000003b000007802 */ /* 0x000fce0000000f00 */
[----:B------:R-:W-:Y:S05]  /*03a0*/  CALL.REL.NOINC `($__internal_0_$__cuda_sm20_div_s64) ;  /* 0x0000000c00247944 */ /* 0x000fea0003c00000 */
[----:B------:R-:W-:Y:S02]  /*03b0*/  IMAD.MOV.U32 R28, RZ, RZ, R3 ;  /* 0x000000ffff1c7224 */ /* 0x000fe400078e0003 */
[----:B------:R-:W-:-:S07]  /*03c0*/  IMAD.MOV.U32 R29, RZ, RZ, R6 ;  /* 0x000000ffff1d7224 */ /* 0x000fce00078e0006 */
.L_x_2:
[----:B------:R-:W-:Y:S05]  /*03d0*/  BSYNC.RECONVERGENT B0 ;  /* 0x0000000000007941 */ /* 0x000fea0003800200 */
.L_x_0:
[----:B------:R-:W0:Y:S01]  /*03e0*/  LDCU.64 UR38, c[0x0][0x388] ;  /* 0x00007100ff2677ac */ /* 0x000e220008000a00 */
[----:B------:R-:W1:Y:S01]  /*03f0*/  LDC R3, c[0x0][0x3bc] ;  /* 0x0000ef00ff037b82 */ /* 0x000e620000000800 */
[----:B------:R-:W-:Y:S01]  /*0400*/  IABS R9, R28 ;  /* 0x0000001c00097213 */ /* 0x000fe20000000000 */
[----:B------:R-:W2:Y:S01]  /*0410*/  LDCU UR4, c[0x0][0x3a0] ;  /* 0x00007400ff0477ac */ /* 0x000ea20008000800 */
[----:B0-----:R-:W-:-:S04]  /*0420*/  IADD3 R10, P1, PT, R28, UR38, RZ ;  /* 0x000000261c0a7c10 */ /* 0x001fc8000ff3e0ff */
[----:B------:R-:W-:-:S05]  /*0430*/  LEA.HI.X.SX32 R11, R28, UR39, 0x1, P1 ;  /* 0x000000271c0b7c11 */ /* 0x000fca00088f0eff */
[----:B------:R-:W3:Y:S01]  /*0440*/  LDG.E.U8.CONSTANT R0, desc[UR36][R10.64] ;  /* 0x000000240a007981 */ /* 0x000ee2000c1e9100 */
[----:B-1----:R-:W-:-:S04]  /*0450*/  IABS R8, R3 ;  /* 0x0000000300087213 */ /* 0x002fc80000000000 */
[----:B------:R-:W0:Y:S08]  /*0460*/  I2F.RP R6, R8 ;  /* 0x0000000800067306 */ /* 0x000e300000209400 */
[----:B0-----:R-:W0:Y:S02]  /*0470*/  MUFU.RCP R6, R6 ;  /* 0x0000000600067308 */ /* 0x001e240000001000 */
[----:B0-----:R-:W-:-:S06]  /*0480*/  VIADD R4, R6, 0xffffffe ;  /* 0x0ffffffe06047836 */ /* 0x001fcc0000000000 */
[----:B------:R0:W1:Y:S02]  /*0490*/  F2I.FTZ.U32.TRUNC.NTZ R5, R4 ;  /* 0x0000000400057305 */ /* 0x000064000021f000 */
[----:B0-----:R-:W-:Y:S01]  /*04a0*/  IMAD.MOV.U32 R4, RZ, RZ, RZ ;  /* 0x000000ffff047224 */ /* 0x001fe200078e00ff */
[----:B-1----:R-:W-:-:S05]  /*04b0*/  IADD3 R7, PT, PT, RZ, -R5, RZ ;  /* 0x80000005ff077210 */ /* 0x002fca0007ffe0ff */
[----:B------:R-:W-:-:S04]  /*04c0*/  IMAD R7, R7, R8, RZ ;  /* 0x0000000807077224 */ /* 0x000fc800078e02ff */
[----:B------:R-:W-:-:S04]  /*04d0*/  IMAD.HI.U32 R5, R5, R7, R4 ;  /* 0x0000000705057227 */ /* 0x000fc800078e0004 */
[----:B------:R-:W-:-:S04]  /*04e0*/  IMAD.MOV.U32 R7, RZ, RZ, R9 ;  /* 0x000000ffff077224 */ /* 0x000fc800078e0009 */
[----:B------:R-:W-:-:S04]  /*04f0*/  IMAD.HI.U32 R22, R5, R7, RZ ;  /* 0x0000000705167227 */ /* 0x000fc800078e00ff */
[----:B------:R-:W-:-:S04]  /*0500*/  IMAD.MOV R5, RZ, RZ, -R22 ;  /* 0x000000ffff057224 */ /* 0x000fc800078e0a16 */
[C---:B------:R-:W-:Y:S02]  /*0510*/  IMAD R5, R8.reuse, R5, R7 ;  /* 0x0000000508057224 */ /* 0x040fe400078e0207 */
[----:B------:R-:W3:Y:S03]  /*0520*/  LDC.64 R6, c[0x0][0x398] ;  /* 0x0000e600ff067b82 */ /* 0x000ee60000000a00 */
[----:B------:R-:W-:-:S13]  /*0530*/  ISETP.GT.U32.AND P2, PT, R8, R5, PT ;  /* 0x000000050800720c */ /* 0x000fda0003f44070 */
[-C--:B------:R-:W-:Y:S01]  /*0540*/  @!P2 IADD3 R5, PT, PT, R5, -R8.reuse, RZ ;  /* 0x800000080505a210 */ /* 0x080fe20007ffe0ff */
[----:B------:R-:W-:Y:S01]  /*0550*/  @!P2 VIADD R22, R22, 0x1 ;  /* 0x000000011616a836 */ /* 0x000fe20000000000 */
[----:B------:R-:W-:Y:S02]  /*0560*/  ISETP.NE.AND P2, PT, R3, RZ, PT ;  /* 0x000000ff0300720c */ /* 0x000fe40003f45270 */
[----:B------:R-:W-:Y:S02]  /*0570*/  ISETP.GE.U32.AND P0, PT, R5, R8, PT ;  /* 0x000000080500720c */ /* 0x000fe40003f06070 */
[----:B------:R-:W0:Y:S01]  /*0580*/  LDC.64 R4, c[0x0][0x390] ;  /* 0x0000e400ff047b82 */ /* 0x000e220000000a00 */
[----:B------:R-:W-:-:S04]  /*0590*/  LOP3.LUT R8, R28, R3, RZ, 0x3c, !PT ;  /* 0x000000031c087212 */ /* 0x000fc800078e3cff */
[----:B------:R-:W-:-:S06]  /*05a0*/  ISETP.GE.AND P3, PT, R8, RZ, PT ;  /* 0x000000ff0800720c */ /* 0x000fcc0003f66270 */
[----:B------:R-:W-:-:S07]  /*05b0*/  @P0 VIADD R22, R22, 0x1 ;  /* 0x0000000116160836 */ /* 0x000fce0000000000 */
[----:B------:R-:W-:Y:S01]  /*05c0*/  @!P3 IMAD.MOV R22, RZ, RZ, -R22 ;  /* 0x000000ffff16b224 */ /* 0x000fe200078e0a16 */
[----:B------:R-:W-:-:S05]  /*05d0*/  @!P2 LOP3.LUT R22, RZ, R3, RZ, 0x33, !PT ;  /* 0x00000003ff16a212 */ /* 0x000fca00078e33ff */
[----:B0-----:R-:W-:-:S06]  /*05e0*/  IMAD.WIDE R4, R22, 0x2, R4 ;  /* 0x0000000216047825 */ /* 0x001fcc00078e0204 */
[----:B------:R-:W4:Y:S01]  /*05f0*/  LDG.E.U16.CONSTANT R4, desc[UR36][R4.64] ;  /* 0x0000002404047981 */ /* 0x000f22000c1e9500 */
[----:B---3--:R-:W-:-:S06]  /*0600*/  IMAD.WIDE.U32 R6, R0, 0x2, R6 ;  /* 0x0000000200067825 */ /* 0x008fcc00078e0006 */
[----:B------:R-:W3:Y:S01]  /*0610*/  LDG.E.U16.CONSTANT R6, desc[UR36][R6.64] ;  /* 0x0000002406067981 */ /* 0x000ee2000c1e9500 */
[----:B------:R-:W-:-:S04]  /*0620*/  ISETP.NE.U32.AND P0, PT, R30, RZ, PT ;  /* 0x000000ff1e00720c */ /* 0x000fc80003f05070 */
[----:B------:R-:W-:-:S13]  /*0630*/  ISETP.NE.AND.EX P0, PT, R31, RZ, PT, P0 ;  /* 0x000000ff1f00720c */ /* 0x000fda0003f05300 */
[----:B------:R-:W-:-:S06]  /*0640*/  @P0 SHF.L.U32 R18, R17, 0x2, RZ ;  /* 0x0000000211120819 */ /* 0x000fcc00000006ff */
[----:B------:R-:W0:Y:S01]  /*0650*/  @P0 LDC R18, c[0x3][R18] ;  /* 0x00c0000012120b82 */ /* 0x000e220000000800 */
[----:B------:R-:W-:Y:S01]  /*0660*/  BSSY.RECONVERGENT B6, `(.L_x_3) ;  /* 0x000003c000067945 */ /* 0x000fe20003800200 */
[----:B----4-:R-:W-:Y:S02]  /*0670*/  HADD2.F32 R32, -RZ, R4.H0_H0 ;  /* 0x20000004ff207230 */ /* 0x010fe40000004100 */
[----:B---3--:R-:W-:-:S05]  /*0680*/  HADD2.F32 R27, -RZ, R6.H0_H0 ;  /* 0x20000006ff1b7230 */ /* 0x008fca0000004100 */
[----:B--2---:R-:W-:Y:S01]  /*0690*/  FFMA R27, R27, R32, UR4 ;  /* 0x000000041b1b7e23 */ /* 0x004fe20008000020 */
[----:B0-----:R-:W-:Y:S06]  /*06a0*/  @P0 BRA `(.L_x_4) ;  /* 0x0000000000dc0947 */ /* 0x001fec0003800000 */
[----:B------:R-:W-:Y:S01]  /*06b0*/  IADD3.X R11, PT, PT, R29, UR39, RZ, P1, !PT ;  /* 0x000000271d0b7c10 */ /* 0x000fe20008ffe4ff */
[----:B------:R-:W-:Y:S01]  /*06c0*/  IMAD.MOV.U32 R19, RZ, RZ, R28 ;  /* 0x000000ffff137224 */ /* 0x000fe200078e001c */
[----:B------:R-:W-:Y:S01]  /*06d0*/  MOV R8, 0x0 ;  /* 0x0000000000087802 */ /* 0x000fe20000000f00 */
[----:B------:R-:W0:Y:S02]  /*06e0*/  LDCU.64 UR4, c[0x4][0x8] ;  /* 0x01000100ff0477ac */ /* 0x000e240008000a00 */
[----:B------:R-:W2:Y:S01]  /*06f0*/  LDG.E.U8.CONSTANT R23, desc[UR36][R10.64] ;  /* 0x000000240a177981 */ /* 0x000ea2000c1e9100 */
[----:B------:R-:W-:Y:S01]  /*0700*/  LOP3.LUT R18, R16, 0xf, RZ, 0xc0, !PT ;  /* 0x0000000f10127812 */ /* 0x000fe200078ec0ff */
[----:B------:R-:W-:Y:S01]  /*0710*/  IMAD.MOV.U32 R7, RZ, RZ, R24 ;  /* 0x000000ffff077224 */ /* 0x000fe200078e0018 */
[----:B------:R-:W1:Y:S01]  /*0720*/  LDC.64 R8, c[0x4][R8] ;  /* 0x0100000008087b82 */ /* 0x000e620000000a00 */
[----:B------:R-:W-:Y:S02]  /*0730*/  MOV R6, R2 ;  /* 0x0000000200067202 */ /* 0x000fe40000000f00 */
[----:B------:R3:W-:Y:S01]  /*0740*/  STL.128 [R1], R16 ;  /* 0x0000001001007387 */ /* 0x0007e20000100c00 */
[----:B0-----:R-:W-:-:S02]  /*0750*/  IMAD.U32 R4, RZ, RZ, UR4 ;  /* 0x00000004ff047e24 */ /* 0x001fc4000f8e00ff */
[----:B------:R-:W-:Y:S01]  /*0760*/  IMAD.U32 R5, RZ, RZ, UR5 ;  /* 0x00000005ff057e24 */ /* 0x000fe2000f8e00ff */
[----:B-12---:R3:W-:Y:S06]  /*0770*/  STL.64 [R1+0x10], R22 ;  /* 0x0000101601007387 */ /* 0x0067ec0000100a00 */
[----:B------:R-:W-:-:S07]  /*0780*/  LEPC R20, `(.L_x_5) ;  /* 0x000000001014794e */ /* 0x000fce0000000000 */
[----:B---3--:R-:W-:Y:S05]  /*0790*/  CALL.ABS.NOINC R8 ;  /* 0x0000000008007343 */ /* 0x008fea0003c00000 */
.L_x_5:
[----:B------:R-:W0:Y:S01]  /*07a0*/  LDC.64 R4, c[0x0][0x398] ;  /* 0x0000e600ff047b82 */ /* 0x000e220000000a00 */
[----:B------:R-:W1:Y:S01]  /*07b0*/  LDCU UR4, c[0x0][0x3a0] ;  /* 0x00007400ff0477ac */ /* 0x000e620008000800 */
[----:B0-----:R-:W-:-:S06]  /*07c0*/  IMAD.WIDE.U32 R4, R23, 0x2, R4 ;  /* 0x0000000217047825 */ /* 0x001fcc00078e0004 */
[----:B------:R0:W2:Y:S01]  /*07d0*/  LDG.E.U16.CONSTANT R4, desc[UR36][R4.64] ;  /* 0x0000002404047981 */ /* 0x0000a2000c1e9500 */
[----:B------:R-:W-:Y:S01]  /*07e0*/  F2F.F64.F32 R14, R32 ;  /* 0x00000020000e7310 */ /* 0x000fe20000201800 */
[----:B------:R-:W-:Y:S01]  /*07f0*/  MOV R17, 0x0 ;  /* 0x0000000000117802 */ /* 0x000fe20000000f00 */
[----:B------:R-:W-:Y:S01]  /*0800*/  IMAD.MOV.U32 R7, RZ, RZ, R24 ;  /* 0x000000ffff077224 */ /* 0x000fe200078e0018 */
[----:B------:R-:W-:Y:S02]  /*0810*/  MOV R6, R2 ;  /* 0x0000000200067202 */ /* 0x000fe40000000f00 */
[----:B------:R3:W4:Y:S03]  /*0820*/  LDC.64 R18, c[0x4][R17] ;  /* 0x0100000011127b82 */ /* 0x0007260000000a00 */
[----:B------:R-:W-:Y:S08]  /*0830*/  F2F.F64.F32 R10, R27 ;  /* 0x0000001b000a7310 */ /* 0x000ff00000201800 */
[----:B-1----:R-:W1:Y:S01]  /*0840*/  F2F.F64.F32 R8, UR4 ;  /* 0x0000000400087d10 */ /* 0x002e620008201800 */
[----:B------:R-:W0:Y:S01]  /*0850*/  LDCU.64 UR4, c[0x4][0x10] ;  /* 0x01000200ff0477ac */ /* 0x000e220008000a00 */
[----:B-1----:R3:W-:Y:S01]  /*0860*/  STL.128 [R1+0x10], R8 ;  /* 0x0000100801007387 */ /* 0x0027e20000100c00 */
[----:B0-----:R-:W-:-:S02]  /*0870*/  IMAD.U32 R5, RZ, RZ, UR5 ;  /* 0x00000005ff057e24 */ /* 0x001fc4000f8e00ff */
[----:B--2---:R-:W-:Y:S02]  /*0880*/  HADD2.F32 R12, -RZ, R4.H0_H0 ;  /* 0x20000004ff0c7230 */ /* 0x004fe40000004100 */
[----:B------:R-:W-:-:S04]  /*0890*/  IMAD.U32 R4, RZ, RZ, UR4 ;  /* 0x00000004ff047e24 */ /* 0x000fc8000f8e00ff */
[----:B------:R-:W0:Y:S02]  /*08a0*/  F2F.F64.F32 R12, R12 ;  /* 0x0000000c000c7310 */ /* 0x000e240000201800 */
[----:B0---4-:R3:W-:Y:S02]  /*08b0*/  STL.128 [R1], R12 ;  /* 0x0000000c01007387 */ /* 0x0117e40000100c00 */
[----:B------:R-:W-:-:S07]  /*08c0*/  LEPC R20, `(.L_x_6) ;  /* 0x000000001014794e */ /* 0x000fce0000000000 */
[----:B---3--:R-:W-:Y:S05]  /*08d0*/  CALL.ABS.NOINC R18 ;  /* 0x0000000012007343 */ /* 0x008fea0003c00000 */
.L_x_6:
[----:B------:R-:W-:Y:S01]  /*08e0*/  SHF.R.U32.HI R18, RZ, 0x4, R16 ;  /* 0x00000004ff127819 */ /* 0x000fe20000011610 */
[----:B------:R-:W-:Y:S01]  /*08f0*/  IMAD.SHL.U32 R3, R16, 0x4, RZ ;  /* 0x0000000410037824 */ /* 0x000fe200078e00ff */
[----:B------:R0:W1:Y:S01]  /*0900*/  LDC.64 R12, c[0x4][R17] ;  /* 0x01000000110c7b82 */ /* 0x0000620000000a00 */
[----:B------:R-:W2:Y:S01]  /*0910*/  LDCU.64 UR4, c[0x4][0x18] ;  /* 0x01000300ff0477ac */ /* 0x000ea20008000a00 */
[----:B------:R-:W-:Y:S02]  /*0920*/  IMAD.MOV.U32 R6, RZ, RZ, R2 ;  /* 0x000000ffff067224 */ /* 0x000fe400078e0002 */
[----:B------:R-:W-:Y:S01]  /*0930*/  IMAD.SHL.U32 R18, R18, 0x4, RZ ;  /* 0x0000000412127824 */ /* 0x000fe200078e00ff */
[----:B------:R-:W-:Y:S01]  /*0940*/  LOP3.LUT R3, R3, 0x3c, RZ, 0xc0, !PT ;  /* 0x0000003c03037812 */ /* 0x000fe200078ec0ff */
[----:B------:R-:W-:-:S03]  /*0950*/  IMAD.MOV.U32 R7, RZ, RZ, R24 ;  /* 0x000000ffff077224 */ /* 0x000fc600078e0018 */
[----:B------:R-:W3:Y:S08]  /*0960*/  LDC R10, c[0x3][R3] ;  /* 0x00c00000030a7b82 */ /* 0x000ef00000000800 */
[----:B------:R-:W4:Y:S01]  /*0970*/  LDC R18, c[0x3][R18] ;  /* 0x00c0000012127b82 */ /* 0x000f220000000800 */
[----:B--2---:R-:W-:Y:S01]  /*0980*/  MOV R4, UR4 ;  /* 0x0000000400047c02 */ /* 0x004fe20008000f00 */
[----:B------:R-:W-:Y:S01]  /*0990*/  IMAD.U32 R5, RZ, RZ, UR5 ;  /* 0x00000005ff057e24 */ /* 0x000fe2000f8e00ff */
[----:B---3--:R-:W-:Y:S01]  /*09a0*/  F2F.F64.F32 R10, R10 ;  /* 0x0000000a000a7310 */ /* 0x008fe20000201800 */
[----:B----4-:R-:W-:-:S07]  /*09b0*/  FMUL R0, R27, R18 ;  /* 0x000000121b007220 */ /* 0x010fce0000400000 */
[----:B------:R-:W2:Y:S08]  /*09c0*/  F2F.F64.F32 R8, R18 ;  /* 0x0000001200087310 */ /* 0x000eb00000201800 */
[----:B------:R-:W3:Y:S01]  /*09d0*/  F2F.F64.F32 R14, R0 ;  /* 0x00000000000e7310 */ /* 0x000ee20000201800 */
[----:B--2---:R0:W-:Y:S04]  /*09e0*/  STL.128 [R1], R8 ;  /* 0x0000000801007387 */ /* 0x0041e80000100c00 */
[----:B-1-3--:R0:W-:Y:S02]  /*09f0*/  STL.64 [R1+0x10], R14 ;  /* 0x0000100e01007387 */ /* 0x00a1e40000100a00 */
[----:B------:R-:W-:-:S07]  /*0a00*/  LEPC R20, `(.L_x_4) ;  /* 0x000000001014794e */ /* 0x000fce0000000000 */
[----:B0-----:R-:W-:Y:S05]  /*0a10*/  CALL.ABS.NOINC R12 ;  /* 0x000000000c007343 */ /* 0x001fea0003c00000 */
.L_x_4:
[----:B------:R-:W-:Y:S05]  /*0a20*/  BSYNC.RECONVERGENT B6 ;  /* 0x0000000000067941 */ /* 0x000fea0003800200 */
.L_x_3:
[----:B------:R-:W0:Y:S01]  /*0a30*/  LDCU.64 UR4, c[0x0][0x3b0] ;  /* 0x00007600ff0477ac */ /* 0x000e220008000a00 */
[----:B------:R-:W-:Y:S01]  /*0a40*/  IADD3 R0, P1, PT, R26, 0x1, RZ ;  /* 0x000000011a007810 */ /* 0x000fe20007f3e0ff */
[----:B------:R-:W-:-:S03]  /*0a50*/  FMUL R2, R27, R18 ;  /* 0x000000121b027220 */ /* 0x000fc60000400000 */
[----:B------:R-:W-:-:S03]  /*0a60*/  IADD3.X R3, PT, PT, RZ, R25, RZ, P1, !PT ;  /* 0x00000019ff037210 */ /* 0x000fc60000ffe4ff */
[----:B------:R-:W1:Y:S01]  /*0a70*/  F2F.F16.F32 R2, R2 ;  /* 0x0000000200027304 */ /* 0x000e620000200800 */
[----:B0-----:R-:W-:-:S04]  /*0a80*/  ISETP.GE.U32.AND P0, PT, R0, UR4, PT ;  /* 0x0000000400007c0c */ /* 0x001fc8000bf06070 */
[----:B------:R-:W-:-:S13]  /*0a90*/  ISETP.GE.AND.EX P0, PT, R3, UR5, PT, P0 ;  /* 0x0000000503007c0c */ /* 0x000fda000bf06300 */
[----:B-1----:R-:W-:Y:S05]  /*0aa0*/  @P0 BRA `(.L_x_7) ;  /* 0x0000000400500947 */ /* 0x002fea0003800000 */
[----:B------:R-:W-:Y:S01]  /*0ab0*/  LOP3.LUT R4, R3, UR41, RZ, 0xfc, !PT ;  /* 0x0000002903047c12 */ /* 0x000fe2000f8efcff */
[----:B------:R-:W-:Y:S03]  /*0ac0*/  BSSY.RECONVERGENT B0, `(.L_x_8) ;  /* 0x000001c000007945 */ /* 0x000fe60003800200 */
[----:B------:R-:W-:-:S13]  /*0ad0*/  ISETP.NE.U32.AND P0, PT, R4, RZ, PT ;  /* 0x000000ff0400720c */ /* 0x000fda0003f05070 */
[----:B------:R-:W-:Y:S05]  /*0ae0*/  @P0 BRA `(.L_x_9) ;  /* 0x0000000000500947 */ /* 0x000fea0003800000 */
[----:B------:R-:W0:Y:S02]  /*0af0*/  LDCU UR4, c[0x0][0x3b8] ;  /* 0x00007700ff0477ac */ /* 0x000e240008000800 */
[----:B0-----:R-:W0:Y:S01]  /*0b00*/  I2F.U32.RP R6, UR4 ;  /* 0x0000000400067d06 */ /* 0x001e220008209000 */
[----:B------:R-:W-:-:S07]  /*0b10*/  ISETP.NE.U32.AND P2, PT, RZ, UR4, PT ;  /* 0x00000004ff007c0c */ /* 0x000fce000bf45070 */
[----:B0-----:R-:W0:Y:S02]  /*0b20*/  MUFU.RCP R6, R6 ;  /* 0x0000000600067308 */ /* 0x001e240000001000 */
[----:B0-----:R-:W-:-:S06]  /*0b30*/  VIADD R4, R6, 0xffffffe ;  /* 0x0ffffffe06047836 */ /* 0x001fcc0000000000 */
[----:B------:R0:W1:Y:S02]  /*0b40*/  F2I.FTZ.U32.TRUNC.NTZ R5, R4 ;  /* 0x0000000400057305 */ /* 0x000064000021f000 */
[----:B0-----:R-:W-:Y:S02]  /*0b50*/  IMAD.MOV.U32 R4, RZ, RZ, RZ ;  /* 0x000000ffff047224 */ /* 0x001fe400078e00ff */
[----:B-1----:R-:W-:-:S04]  /*0b60*/  IMAD.MOV R3, RZ, RZ, -R5 ;  /* 0x000000ffff037224 */ /* 0x002fc800078e0a05 */
[----:B------:R-:W-:-:S04]  /*0b70*/  IMAD R3, R3, UR4, RZ ;  /* 0x0000000403037c24 */ /* 0x000fc8000f8e02ff */
[----:B------:R-:W-:-:S06]  /*0b80*/  IMAD.HI.U32 R3, R5, R3, R4 ;  /* 0x0000000305037227 */ /* 0x000fcc00078e0004 */
[----:B------:R-:W-:-:S05]  /*0b90*/  IMAD.HI.U32 R3, R3, R0, RZ ;  /* 0x0000000003037227 */ /* 0x000fca00078e00ff */
[----:B------:R-:W-:-:S05]  /*0ba0*/  IADD3 R5, PT, PT, -R3, RZ, RZ ;  /* 0x000000ff03057210 */ /* 0x000fca0007ffe1ff */
[----:B------:R-:W-:-:S05]  /*0bb0*/  IMAD R0, R5, UR4, R0 ;  /* 0x0000000405007c24 */ /* 0x000fca000f8e0200 */
[----:B------:R-:W-:-:S13]  /*0bc0*/  ISETP.GE.U32.AND P0, PT, R0, UR4, PT ;  /* 0x0000000400007c0c */ /* 0x000fda000bf06070 */
[----:B------:R-:W-:Y:S02]  /*0bd0*/  @P0 VIADD R0, R0, -UR4 ;  /* 0x8000000400000c36 */ /* 0x000fe40008000000 */
[----:B------:R-:W-:-:S03]  /*0be0*/  @P0 VIADD R3, R3, 0x1 ;  /* 0x0000000103030836 */ /* 0x000fc60000000000 */
[----:B------:R-:W-:-:S13]  /*0bf0*/  ISETP.GE.U32.AND P1, PT, R0, UR4, PT ;  /* 0x0000000400007c0c */ /* 0x000fda000bf26070 */
[----:B------:R-:W-:Y:S01]  /*0c00*/  @P1 VIADD R3, R3, 0x1 ;  /* 0x0000000103031836 */ /* 0x000fe20000000000 */
[----:B------:R-:W-:Y:S01]  /*0c10*/  @!P2 LOP3.LUT R3, RZ, UR4, RZ, 0x33, !PT ;  /* 0x00000004ff03ac12 */ /* 0x000fe2000f8e33ff */
[----:B------:R-:W-:Y:S06]  /*0c20*/  BRA `(.L_x_10) ;  /* 0x0000000000147947 */ /* 0x000fec0003800000 */
.L_x_9:
[----:B------:R-:W-:Y:S01]  /*0c30*/  MOV R26, R0 ;  /* 0x00000000001a7202 */ /* 0x000fe20000000f00 */
[----:B------:R-:W-:Y:S01]  /*0c40*/  IMAD.MOV.U32 R25, RZ, RZ, R3 ;  /* 0x000000ffff197224 */ /* 0x000fe200078e0003 */
[----:B------:R-:W-:Y:S01]  /*0c50*/  MOV R0, 0xc80 ;  /* 0x00000c8000007802 */ /* 0x000fe20000000f00 */
[----:B------:R-:W-:-:S07]  /*0c60*/  IMAD.U32 R10, RZ, RZ, UR41 ;  /* 0x00000029ff0a7e24 */ /* 0x000fce000f8e00ff */
[----:B------:R-:W-:Y:S05]  /*0c70*/  CALL.REL.NOINC `($__internal_0_$__cuda_sm20_div_s64) ;  /* 0x0000000000f07944 */ /* 0x000fea0003c00000 */
.L_x_10:
[----:B------:R-:W-:Y:S05]  /*0c80*/  BSYNC.RECONVERGENT B0 ;  /* 0x0000000000007941 */ /* 0x000fea0003800200 */
.L_x_8:
[----:B------:R-:W-:Y:S01]  /*0c90*/  IMAD.SHL.U32 R16, R16, 0x4, RZ ;  /* 0x0000000410107824 */ /* 0x000fe200078e00ff */
[----:B------:R-:W-:Y:S01]  /*0ca0*/  ISETP.NE.AND P0, PT, R3, R28, PT ;  /* 0x0000001c0300720c */ /* 0x000fe20003f05270 */
[----:B------:R-:W-:Y:S03]  /*0cb0*/  BSSY.RECONVERGENT B0, `(.L_x_11) ;  /* 0x000002a000007945 */ /* 0x000fe60003800200 */
[----:B------:R-:W-:-:S06]  /*0cc0*/  LOP3.LUT R0, R16, 0x3c, RZ, 0xc0, !PT ;  /* 0x0000003c10007812 */ /* 0x000fcc00078ec0ff */
[----:B------:R-:W0:Y:S03]  /*0cd0*/  LDC R0, c[0x3][R0] ;  /* 0x00c0000000007b82 */ /* 0x000e260000000800 */
[----:B------:R-:W-:Y:S05]  /*0ce0*/  @!P0 BRA `(.L_x_12) ;  /* 0x0000000000988947 */ /* 0x000fea0003800000 */
[----:B------:R-:W1:Y:S01]  /*0cf0*/  LDCU.64 UR4, c[0x0][0x388] ;  /* 0x00007100ff0477ac */ /* 0x000e620008000a00 */
[----:B------:R-:W2:Y:S01]  /*0d00*/  LDC R10, c[0x0][0x3bc] ;  /* 0x0000ef00ff0a7b82 */ /* 0x000ea20000000800 */
[C---:B-1----:R-:W-:Y:S01]  /*0d10*/  IADD3 R4, P0, PT, R3.reuse, UR4, RZ ;  /* 0x0000000403047c10 */ /* 0x042fe2000ff1e0ff */
[----:B------:R-:W1:Y:S03]  /*0d20*/  LDCU UR4, c[0x0][0x3a0] ;  /* 0x00007400ff0477ac */ /* 0x000e660008000800 */
[----:B------:R-:W-:-:S05]  /*0d30*/  LEA.HI.X.SX32 R5, R3, UR5, 0x1, P0 ;  /* 0x0000000503057c11 */ /* 0x000fca00080f0eff */
[----:B------:R3:W4:Y:S01]  /*0d40*/  LDG.E.U8.CONSTANT R9, desc[UR36][R4.64] ;  /* 0x0000002404097981 */ /* 0x000722000c1e9100 */
[----:B--2---:R-:W-:-:S04]  /*0d50*/  IABS R11, R10 ;  /* 0x0000000a000b7213 */ /* 0x004fc80000000000 */
[----:B------:R-:W2:Y:S01]  /*0d60*/  I2F.RP R12, R11 ;  /* 0x0000000b000c7306 */ /* 0x000ea20000209400 */
[----:B---3--:R-:W-:Y:S02]  /*0d70*/  IABS R4, R3 ;  /* 0x0000000300047213 */ /* 0x008fe40000000000 */
[----:B------:R-:W-:-:S04]  /*0d80*/  LOP3.LUT R3, R3, R10, RZ, 0x3c, !PT ;  /* 0x0000000a03037212 */ /* 0x000fc800078e3cff */
[----:B------:R-:W-:Y:S01]  /*0d90*/  ISETP.GE.AND P2, PT, R3, RZ, PT ;  /* 0x000000ff0300720c */ /* 0x000fe20003f46270 */
[----:B--2---:R-:W2:Y:S02]  /*0da0*/  MUFU.RCP R12, R12 ;  /* 0x0000000c000c7308 */ /* 0x004ea40000001000 */
[----:B--2---:R-:W-:-:S06]  /*0db0*/  IADD3 R6, PT, PT, R12, 0xffffffe, RZ ;  /* 0x0ffffffe0c067810 */ /* 0x004fcc0007ffe0ff */
[----:B------:R2:W3:Y:S02]  /*0dc0*/  F2I.FTZ.U32.TRUNC.NTZ R7, R6 ;  /* 0x0000000600077305 */ /* 0x0004e4000021f000 */
[----:B--2---:R-:W-:Y:S02]  /*0dd0*/  IMAD.MOV.U32 R6, RZ, RZ, RZ ;  /* 0x000000ffff067224 */ /* 0x004fe400078e00ff */
[----:B---3--:R-:W-:-:S04]  /*0de0*/  IMAD.MOV R8, RZ, RZ, -R7 ;  /* 0x000000ffff087224 */ /* 0x008fc800078e0a07 */
[----:B------:R-:W-:-:S04]  /*0df0*/  IMAD R13, R8, R11, RZ ;  /* 0x0000000b080d7224 */ /* 0x000fc800078e02ff */
[----:B------:R-:W-:Y:S02]  /*0e00*/  IMAD.HI.U32 R13, R7, R13, R6 ;  /* 0x0000000d070d7227 */ /* 0x000fe400078e0006 */
[----:B------:R-:W2:Y:S04]  /*0e10*/  LDC.64 R6, c[0x0][0x390] ;  /* 0x0000e400ff067b82 */ /* 0x000ea80000000a00 */
[----:B------:R-:W-:-:S04]  /*0e20*/  IMAD.HI.U32 R8, R13, R4, RZ ;  /* 0x000000040d087227 */ /* 0x000fc800078e00ff */
[----:B------:R-:W-:-:S04]  /*0e30*/  IMAD.MOV R5, RZ, RZ, -R8 ;  /* 0x000000ffff057224 */ /* 0x000fc800078e0a08 */
[----:B------:R-:W-:-:S05]  /*0e40*/  IMAD R4, R11, R5, R4 ;  /* 0x000000050b047224 */ /* 0x000fca00078e0204 */
[----:B------:R-:W-:-:S13]  /*0e50*/  ISETP.GT.U32.AND P1, PT, R11, R4, PT ;  /* 0x000000040b00720c */ /* 0x000fda0003f24070 */
[-C--:B------:R-:W-:Y:S01]  /*0e60*/  @!P1 IADD3 R4, PT, PT, R4, -R11.reuse, RZ ;  /* 0x8000000b04049210 */ /* 0x080fe20007ffe0ff */
[----:B------:R-:W-:Y:S01]  /*0e70*/  @!P1 VIADD R8, R8, 0x1 ;  /* 0x0000000108089836 */ /* 0x000fe20000000000 */
[----:B------:R-:W-:Y:S02]  /*0e80*/  ISETP.NE.AND P1, PT, R10, RZ, PT ;  /* 0x000000ff0a00720c */ /* 0x000fe40003f25270 */
[----:B------:R-:W-:Y:S02]  /*0e90*/  ISETP.GE.U32.AND P0, PT, R4, R11, PT ;  /* 0x0000000b0400720c */ /* 0x000fe40003f06070 */
[----:B------:R-:W4:Y:S11]  /*0ea0*/  LDC.64 R4, c[0x0][0x398] ;  /* 0x0000e600ff047b82 */ /* 0x000f360000000a00 */
[----:B------:R-:W-:-:S04]  /*0eb0*/  @P0 VIADD R8, R8, 0x1 ;  /* 0x0000000108080836 */ /* 0x000fc80000000000 */
[----:B------:R-:W-:Y:S01]  /*0ec0*/  @!P2 IMAD.MOV R8, RZ, RZ, -R8 ;  /* 0x000000ffff08a224 */ /* 0x000fe200078e0a08 */
[----:B------:R-:W-:-:S05]  /*0ed0*/  @!P1 LOP3.LUT R8, RZ, R10, RZ, 0x33, !PT ;  /* 0x0000000aff089212 */ /* 0x000fca00078e33ff */
[----:B--2---:R-:W-:-:S06]  /*0ee0*/  IMAD.WIDE R6, R8, 0x2, R6 ;  /* 0x0000000208067825 */ /* 0x004fcc00078e0206 */
[----:B------:R-:W2:Y:S01]  /*0ef0*/  LDG.E.U16.CONSTANT R6, desc[UR36][R6.64] ;  /* 0x0000002406067981 */ /* 0x000ea2000c1e9500 */
[----:B----4-:R-:W-:-:S06]  /*0f00*/  IMAD.WIDE.U32 R4, R9, 0x2, R4 ;  /* 0x0000000209047825 */ /* 0x010fcc00078e0004 */
[----:B------:R-:W3:Y:S01]  /*0f10*/  LDG.E.U16.CONSTANT R4, desc[UR36][R4.64] ;  /* 0x0000002404047981 */ /* 0x000ee2000c1e9500 */
[----:B--2---:R-:W-:Y:S02]  /*0f20*/  HADD2.F32 R8, -RZ, R6.H0_H0 ;  /* 0x20000006ff087230 */ /* 0x004fe40000004100 */
[----:B---3--:R-:W-:-:S05]  /*0f30*/  HADD2.F32 R27, -RZ, R4.H0_H0 ;  /* 0x20000004ff1b7230 */ /* 0x008fca0000004100 */
[----:B-1----:R-:W-:-:S07]  /*0f40*/  FFMA R27, R27, R8, UR4 ;  /* 0x000000041b1b7e23 */ /* 0x002fce0008000008 */
.L_x_12:
[----:B------:R-:W-:Y:S05]  /*0f50*/  BSYNC.RECONVERGENT B0 ;  /* 0x0000000000007941 */ /* 0x000fea0003800200 */
.L_x_11:
[----:B0-----:R-:W-:Y:S01]  /*0f60*/  FMUL R0, R0, R27 ;  /* 0x0000001b00007220 */ /* 0x001fe20000400000 */
[----:B------:R-:W0:Y:S05]  /*0f70*/  LDCU.64 UR4, c[0x0][0x3a8] ;  /* 0x00007500ff0477ac */ /* 0x000e2a0008000a00 */
[----:B------:R-:W1:Y:S01]  /*0f80*/  F2F.F16.F32 R0, R0 ;  /* 0x0000000000007304 */ /* 0x000e620000200800 */
[----:B0-----:R-:W-:Y:S02]  /*0f90*/  LEA R4, P0, R30, UR4, 0x2 ;  /* 0x000000041e047c11 */ /* 0x001fe4000f8010ff */
[----:B-1----:R-:W-:Y:S02]  /*0fa0*/  SHF.L.U32 R3, R0, 0x10, RZ ;  /* 0x0000001000037819 */ /* 0x002fe400000006ff */
[----:B------:R-:W-:-:S02]  /*0fb0*/  LEA.HI.X R5, R30, UR5, R31, 0x2, P0 ;  /* 0x000000051e057c11 */ /* 0x000fc400080f141f */
[----:B------:R-:W-:-:S05]  /*0fc0*/  LOP3.LUT R3, R3, R2, RZ, 0xfc, !PT ;  /* 0x0000000203037212 */ /* 0x000fca00078efcff */
[----:B------:R-:W-:Y:S01]  /*0fd0*/  STG.E desc[UR36][R4.64], R3 ;  /* 0x0000000304007986 */ /* 0x000fe2000c101924 */
[----:B------:R-:W-:Y:S05]  /*0fe0*/  EXIT ;  /* 0x000000000000794d */ /* 0x000fea0003800000 */
.L_x_7:
[----:B------:R-:W0:Y:S02]  /*0ff0*/  LDCU.64 UR4, c[0x0][0x3a8] ;  /* 0x00007500ff0477ac */ /* 0x000e240008000a00 */
[----:B0-----:R-:W-:-:S04]  /*1000*/  LEA R4, P0, R26, UR4, 0x1 ;  /* 0x000000041a047c11 */ /* 0x001fc8000f8008ff */
[----:B------:R-:W-:-:S05]  /*1010*/  LEA.HI.X R5, R26, UR5, R25, 0x1, P0 ;  /* 0x000000051a057c11 */ /* 0x000fca00080f0c19 */
[----:B------:R-:W-:Y:S01]  /*1020*/  STG.E.U16 desc[UR36][R4.64], R2 ;  /* 0x0000000204007986 */ /* 0x000fe2000c101524 */
[----:B------:R-:W-:Y:S05]  /*1030*/  EXIT ;  /* 0x000000000000794d */ /* 0x000fea0003800000 */
        .weak           $__internal_0_$__cuda_sm20_div_s64
        .type           $__internal_0_$__cuda_sm20_div_s64,@function
        .size           $__internal_0_$__cuda_sm20_div_s64,(.L_x_14 - $__internal_0_$__cuda_sm20_div_s64)
$__internal_0_$__cuda_sm20_div_s64:
[----:B------:R-:W-:Y:S02]  /*1040*/  IADD3 R4, P1, PT, RZ, -UR40, RZ ;  /* 0x80000028ff047c10 */ /* 0x000fe4000ff3e0ff */
[----:B------:R-:W-:Y:S02]  /*1050*/  ISETP.GE.AND P0, PT, R10, RZ, PT ;  /* 0x000000ff0a00720c */ /* 0x000fe40003f06270 */
[----:B------:R-:W-:Y:S01]  /*1060*/  ISETP.GE.AND P3, PT, R25, RZ, PT ;  /* 0x000000ff1900720c */ /* 0x000fe20003f66270 */
[----:B------:R-:W-:Y:S01]  /*1070*/  IMAD.X R3, RZ, RZ, ~R10, P1 ;  /* 0x000000ffff037224 */ /* 0x000fe200008e0e0a */
[----:B------:R-:W-:-:S04]  /*1080*/  SEL R4, R4, UR40, !P0 ;  /* 0x0000002804047c07 */ /* 0x000fc8000c000000 */
[----:B------:R-:W-:-:S04]  /*1090*/  SEL R5, R3, R10, !P0 ;  /* 0x0000000a03057207 */ /* 0x000fc80004000000 */
[----:B------:R-:W0:Y:S08]  /*10a0*/  I2F.U64.RP R3, R4 ;  /* 0x0000000400037312 */ /* 0x000e300000309000 */
[----:B0-----:R-:W0:Y:S02]  /*10b0*/  MUFU.RCP R3, R3 ;  /* 0x0000000300037308 */ /* 0x001e240000001000 */
[----:B0-----:R-:W-:-:S06]  /*10c0*/  VIADD R6, R3, 0x1ffffffe ;  /* 0x1ffffffe03067836 */ /* 0x001fcc0000000000 */
[----:B------:R-:W0:Y:S02]  /*10d0*/  F2I.U64.TRUNC R6, R6 ;  /* 0x0000000600067311 */ /* 0x000e24000020d800 */
[----:B0-----:R-:W-:-:S04]  /*10e0*/  IMAD.WIDE.U32 R8, R6, R4, RZ ;  /* 0x0000000406087225 */ /* 0x001fc800078e00ff */
[----:B------:R-:W-:Y:S01]  /*10f0*/  IMAD R9, R6, R5, R9 ;  /* 0x0000000506097224 */ /* 0x000fe200078e0209 */
[----:B------:R-:W-:-:S03]  /*1100*/  IADD3 R11, P0, PT, RZ, -R8, RZ ;  /* 0x80000008ff0b7210 */ /* 0x000fc60007f1e0ff */
[----:B------:R-:W-:Y:S02]  /*1110*/  IMAD R9, R7, R4, R9 ;  /* 0x0000000407097224 */ /* 0x000fe400078e0209 */
[----:B------:R-:W-:-:S04]  /*1120*/  IMAD.HI.U32 R8, R6, R11, RZ ;  /* 0x0000000b06087227 */ /* 0x000fc800078e00ff */
[----:B------:R-:W-:Y:S01]  /*1130*/  IMAD.X R13, RZ, RZ, ~R9, P0 ;  /* 0x000000ffff0d7224 */ /* 0x000fe200000e0e09 */
[----:B------:R-:W-:-:S03]  /*1140*/  MOV R9, R6 ;  /* 0x0000000600097202 */ /* 0x000fc60000000f00 */
[-C--:B------:R-:W-:Y:S02]  /*1150*/  IMAD R3, R7, R13.reuse, RZ ;  /* 0x0000000d07037224 */ /* 0x080fe400078e02ff */
[----:B------:R-:W-:-:S04]  /*1160*/  IMAD.WIDE.U32 R8, P0, R6, R13, R8 ;  /* 0x0000000d06087225 */ /* 0x000fc80007800008 */
[----:B------:R-:W-:-:S04]  /*1170*/  IMAD.HI.U32 R8, P1, R7, R11, R8 ;  /* 0x0000000b07087227 */ /* 0x000fc80007820008 */
[----:B------:R-:W-:Y:S01]  /*1180*/  IMAD.HI.U32 R11, R7, R13, RZ ;  /* 0x0000000d070b7227 */ /* 0x000fe200078e00ff */
[----:B------:R-:W-:-:S03]  /*1190*/  IADD3 R9, P2, PT, R3, R8, RZ ;  /* 0x0000000803097210 */ /* 0x000fc60007f5e0ff */
[----:B------:R-:W-:Y:S02]  /*11a0*/  IMAD.X R11, R11, 0x1, R7, P0 ;  /* 0x000000010b0b7824 */ /* 0x000fe400000e0607 */
[----:B------:R-:W-:-:S03]  /*11b0*/  IMAD.WIDE.U32 R6, R9, R4, RZ ;  /* 0x0000000409067225 */ /* 0x000fc600078e00ff */
[----:B------:R-:W-:Y:S01]  /*11c0*/  IADD3.X R11, PT, PT, RZ, RZ, R11, P2, P1 ;  /* 0x000000ffff0b7210 */ /* 0x000fe200017e240b */
[----:B------:R-:W-:Y:S01]  /*11d0*/  IMAD R3, R9, R5, R7 ;  /* 0x0000000509037224 */ /* 0x000fe200078e0207 */
[----:B------:R-:W-:-:S03]  /*11e0*/  IADD3 R7, P0, PT, RZ, -R6, RZ ;  /* 0x80000006ff077210 */ /* 0x000fc60007f1e0ff */
[----:B------:R-:W-:Y:S02]  /*11f0*/  IMAD R3, R11, R4, R3 ;  /* 0x000000040b037224 */ /* 0x000fe400078e0203 */
[----:B------:R-:W-:-:S04]  /*1200*/  IMAD.HI.U32 R8, R9, R7, RZ ;  /* 0x0000000709087227 */ /* 0x000fc800078e00ff */
[----:B------:R-:W-:Y:S01]  /*1210*/  IMAD.X R6, RZ, RZ, ~R3, P0 ;  /* 0x000000ffff067224 */ /* 0x000fe200000e0e03 */
[----:B------:R-:W-:-:S03]  /*1220*/  IADD3 R3, P4, PT, RZ, -R26, RZ ;  /* 0x8000001aff037210 */ /* 0x000fc60007f9e0ff */
[----:B------:R-:W-:Y:S01]  /*1230*/  IMAD.WIDE.U32 R8, P0, R9, R6, R8 ;  /* 0x0000000609087225 */ /* 0x000fe20007800008 */
[----:B------:R-:W-:-:S03]  /*1240*/  SEL R3, R3, R26, !P3 ;  /* 0x0000001a03037207 */ /* 0x000fc60005800000 */
[----:B------:R-:W-:Y:S02]  /*1250*/  IMAD.X R12, RZ, RZ, ~R25, P4 ;  /* 0x000000ffff0c7224 */ /* 0x000fe400020e0e19 */
[----:B------:R-:W-:-:S03]  /*1260*/  IMAD.HI.U32 R8, P1, R11, R7, R8 ;  /* 0x000000070b087227 */ /* 0x000fc60007820008 */
[----:B------:R-:W-:Y:S01]  /*1270*/  SEL R9, R12, R25, !P3 ;  /* 0x000000190c097207 */ /* 0x000fe20005800000 */
[CC--:B------:R-:W-:Y:S02]  /*1280*/  IMAD R7, R11.reuse, R6.reuse, RZ ;  /* 0x000000060b077224 */ /* 0x0c0fe400078e02ff */
[----:B------:R-:W-:-:S03]  /*1290*/  IMAD.HI.U32 R6, R11, R6, RZ ;  /* 0x000000060b067227 */ /* 0x000fc600078e00ff */
[----:B------:R-:W-:Y:S01]  /*12a0*/  IADD3 R8, P2, PT, R7, R8, RZ ;  /* 0x0000000807087210 */ /* 0x000fe20007f5e0ff */
[----:B------:R-:W-:Y:S01]  /*12b0*/  IMAD.MOV.U32 R7, RZ, RZ, RZ ;  /* 0x000000ffff077224 */ /* 0x000fe200078e00ff */
[----:B------:R-:W-:-:S03]  /*12c0*/  IADD3.X R11, PT, PT, R6, R11, RZ, P0, !PT ;  /* 0x0000000b060b7210 */ /* 0x000fc600007fe4ff */
[----:B------:R-:W-:Y:S01]  /*12d0*/  IMAD.HI.U32 R6, R8, R3, RZ ;  /* 0x0000000308067227 */ /* 0x000fe200078e00ff */
[----:B------:R-:W-:-:S03]  /*12e0*/  IADD3.X R12, PT, PT, RZ, RZ, R11, P2, P1 ;  /* 0x000000ffff0c7210 */ /* 0x000fc600017e240b */
[----:B------:R-:W-:-:S04]  /*12f0*/  IMAD.WIDE.U32 R6, R8, R9, R6 ;  /* 0x0000000908067225 */ /* 0x000fc800078e0006 */
[C---:B------:R-:W-:Y:S02]  /*1300*/  IMAD R13, R12.reuse, R9, RZ ;  /* 0x000000090c0d7224 */ /* 0x040fe400078e02ff */
[----:B------:R-:W-:-:S04]  /*1310*/  IMAD.HI.U32 R6, P0, R12, R3, R6 ;  /* 0x000000030c067227 */ /* 0x000fc80007800006 */
[----:B------:R-:W-:Y:S01]  /*1320*/  IMAD.HI.U32 R11, R12, R9, RZ ;  /* 0x000000090c0b7227 */ /* 0x000fe200078e00ff */
[----:B------:R-:W-:-:S03]  /*1330*/  IADD3 R13, P1, PT, R13, R6, RZ ;  /* 0x000000060d0d7210 */ /* 0x000fc60007f3e0ff */
[----:B------:R-:W-:Y:S01]  /*1340*/  IMAD.X R11, RZ, RZ, R11, P0 ;  /* 0x000000ffff0b7224 */ /* 0x000fe200000e060b */
[C---:B------:R-:W-:Y:S01]  /*1350*/  IADD3 R8, P2, PT, R13.reuse, 0x1, RZ ;  /* 0x000000010d087810 */ /* 0x040fe20007f5e0ff */
[----:B------:R-:W-:-:S04]  /*1360*/  IMAD.WIDE.U32 R6, R13, R4, RZ ;  /* 0x000000040d067225 */ /* 0x000fc800078e00ff */
[----:B------:R-:W-:Y:S01]  /*1370*/  IMAD.X R11, RZ, RZ, R11, P1 ;  /* 0x000000ffff0b7224 */ /* 0x000fe200008e060b */
[----:B------:R-:W-:Y:S01]  /*1380*/  IADD3 R15, P1, PT, -R6, R3, RZ ;  /* 0x00000003060f7210 */ /* 0x000fe20007f3e1ff */
[----:B------:R-:W-:-:S03]  /*1390*/  IMAD R7, R13, R5, R7 ;  /* 0x000000050d077224 */ /* 0x000fc600078e0207 */
[-C--:B------:R-:W-:Y:S01]  /*13a0*/  ISETP.GE.U32.AND P0, PT, R15, R4.reuse, PT ;  /* 0x000000040f00720c */ /* 0x080fe20003f06070 */
[----:B------:R-:W-:-:S05]  /*13b0*/  IMAD R6, R11, R4, R7 ;  /* 0x000000040b067224 */ /* 0x000fca00078e0207 */
[----:B------:R-:W-:Y:S01]  /*13c0*/  IADD3.X R9, PT, PT, ~R6, R9, RZ, P1, !PT ;  /* 0x0000000906097210 */ /* 0x000fe20000ffe5ff */
[----:B------:R-:W-:Y:S01]  /*13d0*/  IMAD.X R6, RZ, RZ, R11, P2 ;  /* 0x000000ffff067224 */ /* 0x000fe200010e060b */
[----:B------:R-:W-:Y:S02]  /*13e0*/  IADD3 R3, P1, PT, R15, -R4, RZ ;  /* 0x800000040f037210 */ /* 0x000fe40007f3e0ff */
[----:B------:R-:W-:-:S03]  /*13f0*/  ISETP.GE.U32.AND.EX P0, PT, R9, R5, PT, P0 ;  /* 0x000000050900720c */ /* 0x000fc60003f06100 */
[----:B------:R-:W-:Y:S01]  /*1400*/  IMAD.X R7, R9, 0x1, ~R5, P1 ;  /* 0x0000000109077824 */ /* 0x000fe200008e0e05 */
[----:B------:R-:W-:Y:S02]  /*1410*/  SEL R3, R3, R15, P0 ;  /* 0x0000000f03037207 */ /* 0x000fe40000000000 */
[----:B------:R-:W-:Y:S02]  /*1420*/  SEL R8, R8, R13, P0 ;  /* 0x0000000d08087207 */ /* 0x000fe40000000000 */
[----:B------:R-:W-:Y:S02]  /*1430*/  SEL R7, R7, R9, P0 ;  /* 0x0000000907077207 */ /* 0x000fe40000000000 */
[----:B------:R-:W-:Y:S02]  /*1440*/  ISETP.GE.U32.AND P1, PT, R3, R4, PT ;  /* 0x000000040300720c */ /* 0x000fe40003f26070 */
[----:B------:R-:W-:Y:S02]  /*1450*/  SEL R11, R6, R11, P0 ;  /* 0x0000000b060b7207 */ /* 0x000fe40000000000 */
[----:B------:R-:W-:-:S02]  /*1460*/  IADD3 R3, P2, PT, R8, 0x1, RZ ;  /* 0x0000000108037810 */ /* 0x000fc40007f5e0ff */
[----:B------:R-:W-:Y:S02]  /*1470*/  ISETP.GE.U32.AND.EX P0, PT, R7, R5, PT, P1 ;  /* 0x000000050700720c */ /* 0x000fe40003f06110 */
[----:B------:R-:W-:Y:S01]  /*1480*/  LOP3.LUT R5, R10, R25, RZ, 0x3c, !PT ;  /* 0x000000190a057212 */ /* 0x000fe200078e3cff */
[----:B------:R-:W-:Y:S01]  /*1490*/  IMAD.X R6, RZ, RZ, R11, P2 ;  /* 0x000000ffff067224 */ /* 0x000fe200010e060b */
[----:B------:R-:W-:Y:S02]  /*14a0*/  SEL R3, R3, R8, P0 ;  /* 0x0000000803037207 */ /* 0x000fe40000000000 */
[----:B------:R-:W-:Y:S02]  /*14b0*/  ISETP.GE.AND P1, PT, R5, RZ, PT ;  /* 0x000000ff0500720c */ /* 0x000fe40003f26270 */
[----:B------:R-:W-:Y:S02]  /*14c0*/  SEL R6, R6, R11, P0 ;  /* 0x0000000b06067207 */ /* 0x000fe40000000000 */
[----:B------:R-:W-:-:S02]  /*14d0*/  IADD3 R4, P2, PT, RZ, -R3, RZ ;  /* 0x80000003ff047210 */ /* 0x000fc40007f5e0ff */
[----:B------:R-:W-:Y:S02]  /*14e0*/  ISETP.NE.U32.AND P0, PT, RZ, UR40, PT ;  /* 0x00000028ff007c0c */ /* 0x000fe4000bf05070 */
[-C--:B------:R-:W-:Y:S02]  /*14f0*/  IADD3.X R5, PT, PT, RZ, ~R6.reuse, RZ, P2, !PT ;  /* 0x80000006ff057210 */ /* 0x080fe400017fe4ff */
[----:B------:R-:W-:Y:S01]  /*1500*/  SEL R3, R4, R3, !P1 ;  /* 0x0000000304037207 */ /* 0x000fe20004800000 */
[----:B------:R-:W-:Y:S01]  /*1510*/  IMAD.MOV.U32 R4, RZ, RZ, R0 ;  /* 0x000000ffff047224 */ /* 0x000fe200078e0000 */
[----:B------:R-:W-:Y:S01]  /*1520*/  SEL R6, R5, R6, !P1 ;  /* 0x0000000605067207 */ /* 0x000fe20004800000 */
[----:B------:R-:W-:Y:S01]  /*1530*/  IMAD.MOV.U32 R5, RZ, RZ, 0x0 ;  /* 0x00000000ff057424 */ /* 0x000fe200078e00ff */
[----:B------:R-:W-:-:S04]  /*1540*/  ISETP.NE.AND.EX P0, PT, R10, RZ, PT, P0 ;  /* 0x000000ff0a00720c */ /* 0x000fc80003f05300 */
[----:B------:R-:W-:Y:S02]  /*1550*/  SEL R3, R3, 0xffffffff, P0 ;  /* 0xffffffff03037807 */ /* 0x000fe40000000000 */
[----:B------:R-:W-:Y:S01]  /*1560*/  SEL R6, R6, 0xffffffff, P0 ;  /* 0xffffffff06067807 */ /* 0x000fe20000000000 */
[----:B------:R-:W-:Y:S06]  /*1570*/  RET.REL.NODEC R4 `(_Z21nf4_dequantize_kernelPKhS0_PK6__halfS3_fPS1_lii) ;  /* 0xffffffe804a07950 */ /* 0x000fec0003c3ffff */
.L_x_13:
[----:B------:R-:W-:-:S00]  /*1580*/  BRA `(.L_x_13) ;  /* 0xfffffffc00fc7947 */ /* 0x000fc0000383ffff */
[----:B------:R-:W-:-:S00]  /*1590*/  NOP ;  /* 0x0000000000007918 */ /* 0x000fc00000000000 */
        /* <DEDUP_REMOVED lines=14> */
.L_x_14:


//--------------------- .nv.global.init           --------------------------
	.section	.nv.global.init,"aw",@progbits
.nv.global.init:
	.type		$str$2,@object
	.size		$str$2,($str - $str$2)
$str$2:
        /*0000*/ 	.byte	0x4b, 0x45, 0x52, 0x4e, 0x45, 0x4c, 0x20, 0x74, 0x69, 0x64, 0x3d, 0x30, 0x3a, 0x20, 0x6e, 0x66
        /*0010*/ 	.byte	0x34, 0x5b, 0x6c, 0x6f, 0x5d, 0x3d, 0x25, 0x2e, 0x36, 0x66, 0x20, 0x6e, 0x66, 0x34, 0x5b, 0x68
        /*0020*/ 	.byte	0x69, 0x5d, 0x3d, 0x25, 0x2e, 0x36, 0x66, 0x20, 0x76, 0x61, 0x6c, 0x30, 0x3d, 0x25, 0x2e, 0x36
        /*0030*/ 	.byte	0x66, 0x0a, 0x00
	.type		$str,@object
	.size		$str,($str$1 - $str)
$str:
        /*0033*/ 	.byte	0x4b, 0x45, 0x52, 0x4e, 0x45, 0x4c, 0x20, 0x74, 0x69, 0x64, 0x3d, 0x30, 0x3a, 0x20, 0x70, 0x61
        /*0043*/ 	.byte	0x63, 0x6b, 0x65, 0x64, 0x3d, 0x25, 0x75, 0x20, 0x6c, 0x6f, 0x3d, 0x25, 0x75, 0x20, 0x68, 0x69
        /*0053*/ 	.byte	0x3d, 0x25, 0x75, 0x20, 0x62, 0x6c, 0x6b, 0x3d, 0x25, 0x64, 0x20, 0x67, 0x72, 0x70, 0x3d, 0x25
        /*0063*/ 	.byte	0x64, 0x20, 0x61, 0x71, 0x3d, 0x25, 0x75, 0x0a, 0x00
	.type		$str$1,@object
	.size		$str$1,(.L_2 - $str$1)
$str$1:
        /*006c*/ 	.byte	0x4b, 0x45, 0x52, 0x4e, 0x45, 0x4c, 0x20, 0x74, 0x69, 0x64, 0x3d, 0x30, 0x3a, 0x20, 0x63, 0x6f
        /*007c*/ 	.byte	0x64, 0x65, 0x32, 0x5b, 0x61, 0x71, 0x5d, 0x3d, 0x25, 0x2e, 0x36, 0x66, 0x20, 0x61, 0x62, 0x73
        /*008c*/ 	.byte	0x6d, 0x61, 0x78, 0x32, 0x5b, 0x67, 0x72, 0x70, 0x5d, 0x3d, 0x25, 0x2e, 0x36, 0x66, 0x20, 0x6f
        /*009c*/ 	.byte	0x66, 0x66, 0x3d, 0x25, 0x2e, 0x36, 0x66, 0x20, 0x73, 0x63, 0x3d, 0x25, 0x2e, 0x36, 0x66, 0x0a
        /*00ac*/ 	.byte	0x00
.L_2:


//--------------------- .nv.shared.reserved.0     --------------------------
	.section	.nv.shared.reserved.0,"aw",@nobits
	.weak		__nv_reservedSMEM_offset_0_alias
	.size		__nv_reservedSMEM_offset_0_alias, 0, 64
	.other		__nv_reservedSMEM_offset_0_alias,@"STO_CUDA_RESERVED_SHARED STV_DEFAULT"
__nv_reservedSMEM_offset_0_alias:
	.zero		0
	.zero		64


//--------------------- .nv.constant0._Z21nf4_dequantize_kernelPKhS0_PK6__halfS3_fPS1_lii --------------------------
	.section	.nv.constant0._Z21nf4_dequantize_kernelPKhS0_PK6__halfS3_fPS1_lii,"a",@progbits
	.sectionflags	@""
	.align	4
.nv.constant0._Z21nf4_dequantize_kernelPKhS0_PK6__halfS3_fPS1_lii:
	.zero		960


//--------------------- SYMBOLS --------------------------

	.type		.nv.reservedSmem.offset0,@object
	.size		.nv.reservedSmem.offset0,0x4
	.type		vprintf,@function
